//
// Generated by NVIDIA NVVM Compiler
//
// Compiler Build ID: CL-36424714
// Cuda compilation tools, release 13.0, V13.0.88
// Based on NVVM 20.0.0
//

.version 9.0
.target sm_100
.address_size 64

	// .globl	_Z6RowGPUPfS_S_iii

.visible .entry _Z6RowGPUPfS_S_iii(
	.param .u64 .ptr .align 1 _Z6RowGPUPfS_S_iii_param_0,
	.param .u64 .ptr .align 1 _Z6RowGPUPfS_S_iii_param_1,
	.param .u64 .ptr .align 1 _Z6RowGPUPfS_S_iii_param_2,
	.param .u32 _Z6RowGPUPfS_S_iii_param_3,
	.param .u32 _Z6RowGPUPfS_S_iii_param_4,
	.param .u32 _Z6RowGPUPfS_S_iii_param_5
)
{
	.reg .pred 	%p<52>;
	.reg .b32 	%r<71>;
	.reg .b32 	%f<87>;
	.reg .b64 	%rd<25>;

	ld.param.u64 	%rd9, [_Z6RowGPUPfS_S_iii_param_0];
	ld.param.u64 	%rd10, [_Z6RowGPUPfS_S_iii_param_1];
	ld.param.u64 	%rd11, [_Z6RowGPUPfS_S_iii_param_2];
	ld.param.u32 	%r30, [_Z6RowGPUPfS_S_iii_param_3];
	ld.param.u32 	%r31, [_Z6RowGPUPfS_S_iii_param_5];
	cvta.to.global.u64 	%rd1, %rd11;
	cvta.to.global.u64 	%rd2, %rd10;
	mov.u32 	%r32, %tid.x;
	mov.u32 	%r33, %ntid.x;
	mov.u32 	%r34, %ctaid.x;
	mad.lo.s32 	%r1, %r33, %r34, %r32;
	mov.u32 	%r35, %tid.y;
	mov.u32 	%r36, %ntid.y;
	mov.u32 	%r37, %ctaid.y;
	mad.lo.s32 	%r2, %r36, %r37, %r35;
	mov.u32 	%r38, %nctaid.x;
	mul.lo.s32 	%r39, %r38, %r33;
	mul.lo.s32 	%r3, %r39, %r2;
	setp.lt.s32 	%p1, %r31, 0;
	mov.f32 	%f82, 0f00000000;
	@%p1 bra 	$L__BB0_39;
	neg.s32 	%r69, %r31;
	mul.lo.s32 	%r5, %r30, %r2;
	setp.lt.u32 	%p2, %r31, 4;
	mov.f32 	%f82, 0f00000000;
	@%p2 bra 	$L__BB0_21;
	shl.b32 	%r65, %r31, 1;
	sub.s32 	%r67, 3, %r31;
	and.b32  	%r40, %r65, -8;
	neg.s32 	%r66, %r40;
	sub.s32 	%r64, %r1, %r31;
	add.s32 	%r41, %r1, %r5;
	sub.s32 	%r63, %r41, %r31;
	mov.f32 	%f82, 0f00000000;
$L__BB0_3:
	.pragma "nounroll";
	setp.lt.s32 	%p3, %r64, 0;
	setp.ge.s32 	%p4, %r64, %r30;
	mul.wide.s32 	%rd12, %r63, 4;
	add.s64 	%rd3, %rd2, %rd12;
	mul.wide.s32 	%rd13, %r65, 4;
	add.s64 	%rd4, %rd1, %rd13;
	or.pred  	%p5, %p3, %p4;
	@%p5 bra 	$L__BB0_5;
	ld.global.f32 	%f38, [%rd3];
	ld.global.f32 	%f39, [%rd4];
	fma.rn.f32 	%f82, %f38, %f39, %f82;
$L__BB0_5:
	add.s32 	%r42, %r64, 1;
	setp.lt.s32 	%p6, %r42, 0;
	setp.ge.s32 	%p7, %r42, %r30;
	or.pred  	%p8, %p6, %p7;
	@%p8 bra 	$L__BB0_7;
	ld.global.f32 	%f40, [%rd3+4];
	ld.global.f32 	%f41, [%rd4+-4];
	fma.rn.f32 	%f82, %f40, %f41, %f82;
$L__BB0_7:
	add.s32 	%r43, %r64, 2;
	setp.lt.s32 	%p9, %r43, 0;
	setp.ge.s32 	%p10, %r43, %r30;
	or.pred  	%p11, %p9, %p10;
	@%p11 bra 	$L__BB0_9;
	ld.global.f32 	%f42, [%rd3+8];
	ld.global.f32 	%f43, [%rd4+-8];
	fma.rn.f32 	%f82, %f42, %f43, %f82;
$L__BB0_9:
	add.s32 	%r44, %r64, 3;
	setp.lt.s32 	%p12, %r44, 0;
	setp.ge.s32 	%p13, %r44, %r30;
	or.pred  	%p14, %p12, %p13;
	@%p14 bra 	$L__BB0_11;
	ld.global.f32 	%f44, [%rd3+12];
	ld.global.f32 	%f45, [%rd4+-12];
	fma.rn.f32 	%f82, %f44, %f45, %f82;
$L__BB0_11:
	add.s32 	%r45, %r64, 4;
	setp.lt.s32 	%p15, %r45, 0;
	setp.ge.s32 	%p16, %r45, %r30;
	or.pred  	%p17, %p15, %p16;
	@%p17 bra 	$L__BB0_13;
	ld.global.f32 	%f46, [%rd3+16];
	ld.global.f32 	%f47, [%rd4+-16];
	fma.rn.f32 	%f82, %f46, %f47, %f82;
$L__BB0_13:
	add.s32 	%r46, %r64, 5;
	setp.lt.s32 	%p18, %r46, 0;
	setp.ge.s32 	%p19, %r46, %r30;
	or.pred  	%p20, %p18, %p19;
	@%p20 bra 	$L__BB0_15;
	ld.global.f32 	%f48, [%rd3+20];
	ld.global.f32 	%f49, [%rd4+-20];
	fma.rn.f32 	%f82, %f48, %f49, %f82;
$L__BB0_15:
	add.s32 	%r47, %r64, 6;
	setp.lt.s32 	%p21, %r47, 0;
	setp.ge.s32 	%p22, %r47, %r30;
	or.pred  	%p23, %p21, %p22;
	@%p23 bra 	$L__BB0_17;
	ld.global.f32 	%f50, [%rd3+24];
	ld.global.f32 	%f51, [%rd4+-24];
	fma.rn.f32 	%f82, %f50, %f51, %f82;
$L__BB0_17:
	add.s32 	%r48, %r64, 7;
	setp.lt.s32 	%p24, %r48, 0;
	setp.ge.s32 	%p25, %r48, %r30;
	or.pred  	%p26, %p24, %p25;
	@%p26 bra 	$L__BB0_19;
	ld.global.f32 	%f52, [%rd3+28];
	ld.global.f32 	%f53, [%rd4+-28];
	fma.rn.f32 	%f82, %f52, %f53, %f82;
$L__BB0_19:
	add.s32 	%r67, %r67, 8;
	add.s32 	%r66, %r66, 8;
	add.s32 	%r65, %r65, -8;
	add.s32 	%r64, %r64, 8;
	add.s32 	%r63, %r63, 8;
	setp.ne.s32 	%p27, %r66, 0;
	@%p27 bra 	$L__BB0_3;
	add.s32 	%r69, %r67, -3;
$L__BB0_21:
	shl.b32 	%r49, %r31, 1;
	and.b32  	%r50, %r49, 6;
	setp.lt.u32 	%p28, %r50, 3;
	@%p28 bra 	$L__BB0_31;
	add.s32 	%r23, %r69, %r1;
	setp.lt.s32 	%p29, %r23, 0;
	setp.ge.s32 	%p30, %r23, %r30;
	add.s32 	%r51, %r23, %r5;
	mul.wide.s32 	%rd14, %r51, 4;
	add.s64 	%rd5, %rd2, %rd14;
	sub.s32 	%r52, %r31, %r69;
	mul.wide.s32 	%rd15, %r52, 4;
	add.s64 	%rd6, %rd1, %rd15;
	or.pred  	%p31, %p29, %p30;
	@%p31 bra 	$L__BB0_24;
	ld.global.f32 	%f54, [%rd5];
	ld.global.f32 	%f55, [%rd6];
	fma.rn.f32 	%f82, %f54, %f55, %f82;
$L__BB0_24:
	add.s32 	%r53, %r23, 1;
	setp.lt.s32 	%p32, %r53, 0;
	setp.ge.s32 	%p33, %r53, %r30;
	or.pred  	%p34, %p32, %p33;
	@%p34 bra 	$L__BB0_26;
	ld.global.f32 	%f56, [%rd5+4];
	ld.global.f32 	%f57, [%rd6+-4];
	fma.rn.f32 	%f82, %f56, %f57, %f82;
$L__BB0_26:
	add.s32 	%r54, %r23, 2;
	setp.lt.s32 	%p35, %r54, 0;
	setp.ge.s32 	%p36, %r54, %r30;
	or.pred  	%p37, %p35, %p36;
	@%p37 bra 	$L__BB0_28;
	ld.global.f32 	%f58, [%rd5+8];
	ld.global.f32 	%f59, [%rd6+-8];
	fma.rn.f32 	%f82, %f58, %f59, %f82;
$L__BB0_28:
	add.s32 	%r55, %r23, 3;
	setp.lt.s32 	%p38, %r55, 0;
	setp.ge.s32 	%p39, %r55, %r30;
	or.pred  	%p40, %p38, %p39;
	@%p40 bra 	$L__BB0_30;
	ld.global.f32 	%f60, [%rd5+12];
	ld.global.f32 	%f61, [%rd6+-12];
	fma.rn.f32 	%f82, %f60, %f61, %f82;
$L__BB0_30:
	add.s32 	%r69, %r69, 4;
$L__BB0_31:
	and.b32  	%r56, %r31, 1;
	setp.eq.b32 	%p41, %r56, 1;
	not.pred 	%p42, %p41;
	@%p42 bra 	$L__BB0_37;
	add.s32 	%r26, %r69, %r1;
	setp.lt.s32 	%p43, %r26, 0;
	setp.ge.s32 	%p44, %r26, %r30;
	add.s32 	%r57, %r26, %r5;
	mul.wide.s32 	%rd16, %r57, 4;
	add.s64 	%rd7, %rd2, %rd16;
	sub.s32 	%r58, %r31, %r69;
	mul.wide.s32 	%rd17, %r58, 4;
	add.s64 	%rd8, %rd1, %rd17;
	or.pred  	%p45, %p43, %p44;
	@%p45 bra 	$L__BB0_34;
	ld.global.f32 	%f62, [%rd7];
	ld.global.f32 	%f63, [%rd8];
	fma.rn.f32 	%f82, %f62, %f63, %f82;
$L__BB0_34:
	add.s32 	%r59, %r26, 1;
	setp.lt.s32 	%p46, %r59, 0;
	setp.ge.s32 	%p47, %r59, %r30;
	or.pred  	%p48, %p46, %p47;
	@%p48 bra 	$L__BB0_36;
	ld.global.f32 	%f64, [%rd7+4];
	ld.global.f32 	%f65, [%rd8+-4];
	fma.rn.f32 	%f82, %f64, %f65, %f82;
$L__BB0_36:
	add.s32 	%r69, %r69, 2;
$L__BB0_37:
	add.s32 	%r29, %r69, %r1;
	setp.lt.s32 	%p49, %r29, 0;
	setp.ge.s32 	%p50, %r29, %r30;
	or.pred  	%p51, %p49, %p50;
	@%p51 bra 	$L__BB0_39;
	add.s32 	%r60, %r29, %r5;
	mul.wide.s32 	%rd18, %r60, 4;
	add.s64 	%rd19, %rd2, %rd18;
	ld.global.f32 	%f66, [%rd19];
	sub.s32 	%r61, %r31, %r69;
	mul.wide.s32 	%rd20, %r61, 4;
	add.s64 	%rd21, %rd1, %rd20;
	ld.global.f32 	%f67, [%rd21];
	fma.rn.f32 	%f82, %f66, %f67, %f82;
$L__BB0_39:
	cvta.to.global.u64 	%rd22, %rd9;
	add.s32 	%r62, %r3, %r1;
	mul.wide.s32 	%rd23, %r62, 4;
	add.s64 	%rd24, %rd22, %rd23;
	st.global.f32 	[%rd24], %f82;
	ret;

}
	// .globl	_Z6ColGPUPfS_S_iii
.visible .entry _Z6ColGPUPfS_S_iii(
	.param .u64 .ptr .align 1 _Z6ColGPUPfS_S_iii_param_0,
	.param .u64 .ptr .align 1 _Z6ColGPUPfS_S_iii_param_1,
	.param .u64 .ptr .align 1 _Z6ColGPUPfS_S_iii_param_2,
	.param .u32 _Z6ColGPUPfS_S_iii_param_3,
	.param .u32 _Z6ColGPUPfS_S_iii_param_4,
	.param .u32 _Z6ColGPUPfS_S_iii_param_5
)
{
	.reg .pred 	%p<52>;
	.reg .b32 	%r<111>;
	.reg .b32 	%f<87>;
	.reg .b64 	%rd<47>;

	ld.param.u64 	%rd6, [_Z6ColGPUPfS_S_iii_param_0];
	ld.param.u64 	%rd7, [_Z6ColGPUPfS_S_iii_param_1];
	ld.param.u64 	%rd8, [_Z6ColGPUPfS_S_iii_param_2];
	ld.param.u32 	%r55, [_Z6ColGPUPfS_S_iii_param_3];
	ld.param.u32 	%r56, [_Z6ColGPUPfS_S_iii_param_4];
	ld.param.u32 	%r57, [_Z6ColGPUPfS_S_iii_param_5];
	cvta.to.global.u64 	%rd1, %rd8;
	cvta.to.global.u64 	%rd2, %rd7;
	mov.u32 	%r58, %tid.x;
	mov.u32 	%r59, %ntid.x;
	mov.u32 	%r60, %ctaid.x;
	mad.lo.s32 	%r1, %r59, %r60, %r58;
	mov.u32 	%r61, %tid.y;
	mov.u32 	%r62, %ntid.y;
	mov.u32 	%r63, %ctaid.y;
	mad.lo.s32 	%r2, %r62, %r63, %r61;
	mov.u32 	%r64, %nctaid.x;
	mul.lo.s32 	%r65, %r64, %r59;
	mul.lo.s32 	%r3, %r65, %r2;
	setp.lt.s32 	%p1, %r57, 0;
	mov.f32 	%f82, 0f00000000;
	@%p1 bra 	$L__BB1_39;
	neg.s32 	%r109, %r57;
	setp.lt.u32 	%p2, %r57, 4;
	mov.f32 	%f82, 0f00000000;
	@%p2 bra 	$L__BB1_21;
	shl.b32 	%r105, %r57, 1;
	sub.s32 	%r107, 3, %r57;
	and.b32  	%r66, %r105, -8;
	neg.s32 	%r106, %r66;
	sub.s32 	%r104, %r2, %r57;
	mul.lo.s32 	%r67, %r55, %r104;
	add.s32 	%r68, %r67, %r55;
	add.s32 	%r103, %r1, %r68;
	shl.b32 	%r10, %r55, 3;
	add.s32 	%r69, %r104, 2;
	mad.lo.s32 	%r102, %r55, %r69, %r1;
	add.s32 	%r70, %r104, 3;
	mad.lo.s32 	%r101, %r55, %r70, %r1;
	add.s32 	%r71, %r104, 4;
	mad.lo.s32 	%r100, %r55, %r71, %r1;
	add.s32 	%r72, %r104, 5;
	mad.lo.s32 	%r99, %r55, %r72, %r1;
	add.s32 	%r73, %r104, 6;
	mad.lo.s32 	%r98, %r55, %r73, %r1;
	add.s32 	%r74, %r104, 7;
	mad.lo.s32 	%r97, %r55, %r74, %r1;
	add.s32 	%r96, %r1, %r67;
	mov.f32 	%f82, 0f00000000;
$L__BB1_3:
	.pragma "nounroll";
	setp.lt.s32 	%p3, %r104, 0;
	setp.ge.s32 	%p4, %r104, %r56;
	mul.wide.s32 	%rd9, %r105, 4;
	add.s64 	%rd3, %rd1, %rd9;
	or.pred  	%p5, %p3, %p4;
	@%p5 bra 	$L__BB1_5;
	mul.wide.s32 	%rd10, %r96, 4;
	add.s64 	%rd11, %rd2, %rd10;
	ld.global.f32 	%f38, [%rd11];
	ld.global.f32 	%f39, [%rd3];
	fma.rn.f32 	%f82, %f38, %f39, %f82;
$L__BB1_5:
	add.s32 	%r75, %r104, 1;
	setp.lt.s32 	%p6, %r75, 0;
	setp.ge.s32 	%p7, %r75, %r56;
	or.pred  	%p8, %p6, %p7;
	@%p8 bra 	$L__BB1_7;
	mul.wide.s32 	%rd12, %r103, 4;
	add.s64 	%rd13, %rd2, %rd12;
	ld.global.f32 	%f40, [%rd13];
	ld.global.f32 	%f41, [%rd3+-4];
	fma.rn.f32 	%f82, %f40, %f41, %f82;
$L__BB1_7:
	add.s32 	%r76, %r104, 2;
	setp.lt.s32 	%p9, %r76, 0;
	setp.ge.s32 	%p10, %r76, %r56;
	or.pred  	%p11, %p9, %p10;
	@%p11 bra 	$L__BB1_9;
	mul.wide.s32 	%rd14, %r102, 4;
	add.s64 	%rd15, %rd2, %rd14;
	ld.global.f32 	%f42, [%rd15];
	ld.global.f32 	%f43, [%rd3+-8];
	fma.rn.f32 	%f82, %f42, %f43, %f82;
$L__BB1_9:
	add.s32 	%r77, %r104, 3;
	setp.lt.s32 	%p12, %r77, 0;
	setp.ge.s32 	%p13, %r77, %r56;
	or.pred  	%p14, %p12, %p13;
	@%p14 bra 	$L__BB1_11;
	mul.wide.s32 	%rd16, %r101, 4;
	add.s64 	%rd17, %rd2, %rd16;
	ld.global.f32 	%f44, [%rd17];
	ld.global.f32 	%f45, [%rd3+-12];
	fma.rn.f32 	%f82, %f44, %f45, %f82;
$L__BB1_11:
	add.s32 	%r78, %r104, 4;
	setp.lt.s32 	%p15, %r78, 0;
	setp.ge.s32 	%p16, %r78, %r56;
	or.pred  	%p17, %p15, %p16;
	@%p17 bra 	$L__BB1_13;
	mul.wide.s32 	%rd18, %r100, 4;
	add.s64 	%rd19, %rd2, %rd18;
	ld.global.f32 	%f46, [%rd19];
	ld.global.f32 	%f47, [%rd3+-16];
	fma.rn.f32 	%f82, %f46, %f47, %f82;
$L__BB1_13:
	add.s32 	%r79, %r104, 5;
	setp.lt.s32 	%p18, %r79, 0;
	setp.ge.s32 	%p19, %r79, %r56;
	or.pred  	%p20, %p18, %p19;
	@%p20 bra 	$L__BB1_15;
	mul.wide.s32 	%rd20, %r99, 4;
	add.s64 	%rd21, %rd2, %rd20;
	ld.global.f32 	%f48, [%rd21];
	ld.global.f32 	%f49, [%rd3+-20];
	fma.rn.f32 	%f82, %f48, %f49, %f82;
$L__BB1_15:
	add.s32 	%r80, %r104, 6;
	setp.lt.s32 	%p21, %r80, 0;
	setp.ge.s32 	%p22, %r80, %r56;
	or.pred  	%p23, %p21, %p22;
	@%p23 bra 	$L__BB1_17;
	mul.wide.s32 	%rd22, %r98, 4;
	add.s64 	%rd23, %rd2, %rd22;
	ld.global.f32 	%f50, [%rd23];
	ld.global.f32 	%f51, [%rd3+-24];
	fma.rn.f32 	%f82, %f50, %f51, %f82;
$L__BB1_17:
	add.s32 	%r81, %r104, 7;
	setp.lt.s32 	%p24, %r81, 0;
	setp.ge.s32 	%p25, %r81, %r56;
	or.pred  	%p26, %p24, %p25;
	@%p26 bra 	$L__BB1_19;
	mul.wide.s32 	%rd24, %r97, 4;
	add.s64 	%rd25, %rd2, %rd24;
	ld.global.f32 	%f52, [%rd25];
	ld.global.f32 	%f53, [%rd3+-28];
	fma.rn.f32 	%f82, %f52, %f53, %f82;
$L__BB1_19:
	add.s32 	%r107, %r107, 8;
	add.s32 	%r106, %r106, 8;
	add.s32 	%r105, %r105, -8;
	add.s32 	%r104, %r104, 8;
	add.s32 	%r103, %r103, %r10;
	add.s32 	%r102, %r102, %r10;
	add.s32 	%r101, %r101, %r10;
	add.s32 	%r100, %r100, %r10;
	add.s32 	%r99, %r99, %r10;
	add.s32 	%r98, %r98, %r10;
	add.s32 	%r97, %r97, %r10;
	add.s32 	%r96, %r96, %r10;
	setp.ne.s32 	%p27, %r106, 0;
	@%p27 bra 	$L__BB1_3;
	add.s32 	%r109, %r107, -3;
$L__BB1_21:
	shl.b32 	%r82, %r57, 1;
	and.b32  	%r83, %r82, 6;
	setp.lt.u32 	%p28, %r83, 3;
	@%p28 bra 	$L__BB1_31;
	add.s32 	%r44, %r109, %r2;
	setp.lt.s32 	%p29, %r44, 0;
	setp.ge.s32 	%p30, %r44, %r56;
	sub.s32 	%r84, %r57, %r109;
	mul.wide.s32 	%rd26, %r84, 4;
	add.s64 	%rd4, %rd1, %rd26;
	or.pred  	%p31, %p29, %p30;
	@%p31 bra 	$L__BB1_24;
	mad.lo.s32 	%r85, %r44, %r55, %r1;
	mul.wide.s32 	%rd27, %r85, 4;
	add.s64 	%rd28, %rd2, %rd27;
	ld.global.f32 	%f54, [%rd28];
	ld.global.f32 	%f55, [%rd4];
	fma.rn.f32 	%f82, %f54, %f55, %f82;
$L__BB1_24:
	add.s32 	%r45, %r44, 1;
	setp.lt.s32 	%p32, %r45, 0;
	setp.ge.s32 	%p33, %r45, %r56;
	or.pred  	%p34, %p32, %p33;
	@%p34 bra 	$L__BB1_26;
	mad.lo.s32 	%r86, %r45, %r55, %r1;
	mul.wide.s32 	%rd29, %r86, 4;
	add.s64 	%rd30, %rd2, %rd29;
	ld.global.f32 	%f56, [%rd30];
	ld.global.f32 	%f57, [%rd4+-4];
	fma.rn.f32 	%f82, %f56, %f57, %f82;
$L__BB1_26:
	add.s32 	%r46, %r44, 2;
	setp.lt.s32 	%p35, %r46, 0;
	setp.ge.s32 	%p36, %r46, %r56;
	or.pred  	%p37, %p35, %p36;
	@%p37 bra 	$L__BB1_28;
	mad.lo.s32 	%r87, %r46, %r55, %r1;
	mul.wide.s32 	%rd31, %r87, 4;
	add.s64 	%rd32, %rd2, %rd31;
	ld.global.f32 	%f58, [%rd32];
	ld.global.f32 	%f59, [%rd4+-8];
	fma.rn.f32 	%f82, %f58, %f59, %f82;
$L__BB1_28:
	add.s32 	%r47, %r44, 3;
	setp.lt.s32 	%p38, %r47, 0;
	setp.ge.s32 	%p39, %r47, %r56;
	or.pred  	%p40, %p38, %p39;
	@%p40 bra 	$L__BB1_30;
	mad.lo.s32 	%r88, %r47, %r55, %r1;
	mul.wide.s32 	%rd33, %r88, 4;
	add.s64 	%rd34, %rd2, %rd33;
	ld.global.f32 	%f60, [%rd34];
	ld.global.f32 	%f61, [%rd4+-12];
	fma.rn.f32 	%f82, %f60, %f61, %f82;
$L__BB1_30:
	add.s32 	%r109, %r109, 4;
$L__BB1_31:
	and.b32  	%r89, %r57, 1;
	setp.eq.b32 	%p41, %r89, 1;
	not.pred 	%p42, %p41;
	@%p42 bra 	$L__BB1_37;
	add.s32 	%r50, %r109, %r2;
	setp.lt.s32 	%p43, %r50, 0;
	setp.ge.s32 	%p44, %r50, %r56;
	sub.s32 	%r90, %r57, %r109;
	mul.wide.s32 	%rd35, %r90, 4;
	add.s64 	%rd5, %rd1, %rd35;
	or.pred  	%p45, %p43, %p44;
	@%p45 bra 	$L__BB1_34;
	mad.lo.s32 	%r91, %r50, %r55, %r1;
	mul.wide.s32 	%rd36, %r91, 4;
	add.s64 	%rd37, %rd2, %rd36;
	ld.global.f32 	%f62, [%rd37];
	ld.global.f32 	%f63, [%rd5];
	fma.rn.f32 	%f82, %f62, %f63, %f82;
$L__BB1_34:
	add.s32 	%r51, %r50, 1;
	setp.lt.s32 	%p46, %r51, 0;
	setp.ge.s32 	%p47, %r51, %r56;
	or.pred  	%p48, %p46, %p47;
	@%p48 bra 	$L__BB1_36;
	mad.lo.s32 	%r92, %r51, %r55, %r1;
	mul.wide.s32 	%rd38, %r92, 4;
	add.s64 	%rd39, %rd2, %rd38;
	ld.global.f32 	%f64, [%rd39];
	ld.global.f32 	%f65, [%rd5+-4];
	fma.rn.f32 	%f82, %f64, %f65, %f82;
$L__BB1_36:
	add.s32 	%r109, %r109, 2;
$L__BB1_37:
	add.s32 	%r54, %r109, %r2;
	setp.lt.s32 	%p49, %r54, 0;
	setp.ge.s32 	%p50, %r54, %r56;
	or.pred  	%p51, %p49, %p50;
	@%p51 bra 	$L__BB1_39;
	mad.lo.s32 	%r93, %r54, %r55, %r1;
	mul.wide.s32 	%rd40, %r93, 4;
	add.s64 	%rd41, %rd2, %rd40;
	ld.global.f32 	%f66, [%rd41];
	sub.s32 	%r94, %r57, %r109;
	mul.wide.s32 	%rd42, %r94, 4;
	add.s64 	%rd43, %rd1, %rd42;
	ld.global.f32 	%f67, [%rd43];
	fma.rn.f32 	%f82, %f66, %f67, %f82;
$L__BB1_39:
	cvta.to.global.u64 	%rd44, %rd6;
	add.s32 	%r95, %r3, %r1;
	mul.wide.s32 	%rd45, %r95, 4;
	add.s64 	%rd46, %rd44, %rd45;
	st.global.f32 	[%rd46], %f82;
	ret;

}


// ===== COMPILED SASS (sm_100) =====

	.target	sm_100

	.elftype	@"ET_EXEC"


//--------------------- .note.nv.tkinfo           --------------------------
	.section	.note.nv.tkinfo,"",@"SHT_NOTE"
	.sectionflags	@"SHF_NOTE_NV_TKINFO"
	.tkinfo
        /*0018*/ 	.word	0x00000002
        /*0030*/ 	.string	""
        /*0030*/ 	.string	"ptxas"
        /*0030*/ 	.string	"Cuda compilation tools, release 13.0, V13.0.88"
        /*0030*/ 	.string	"Build cuda_13.0.r13.0/compiler.36424714_0"
        /*0030*/ 	.string	"-arch sm_100 -m 64 "



//--------------------- .note.nv.cuinfo           --------------------------
	.section	.note.nv.cuinfo,"",@"SHT_NOTE"
	.sectionflags	@"SHF_NOTE_NV_CUINFO"
        /*0018*/ 	.short	0x0002
        /*001a*/ 	.short	0x0064
        /*001c*/ 	.short	0x0082
	.zero		2


//--------------------- .nv.info                  --------------------------
	.section	.nv.info,"",@"SHT_CUDA_INFO"
	.align	4


	//----- nvinfo : EIATTR_REGCOUNT
	.align		4
        /*0000*/ 	.byte	0x04, 0x2f
        /*0002*/ 	.short	(.L_1 - .L_0)
	.align		4
.L_0:
        /*0004*/ 	.word	index@(_Z6RowGPUPfS_S_iii)
        /*0008*/ 	.word	0x0000001c


	//----- nvinfo : EIATTR_FRAME_SIZE
	.align		4
.L_1:
        /*000c*/ 	.byte	0x04, 0x11
        /*000e*/ 	.short	(.L_3 - .L_2)
	.align		4
.L_2:
        /*0010*/ 	.word	index@(_Z6RowGPUPfS_S_iii)
        /*0014*/ 	.word	0x00000000


	//----- nvinfo : EIATTR_REGCOUNT
	.align		4
.L_3:
        /*0018*/ 	.byte	0x04, 0x2f
        /*001a*/ 	.short	(.L_5 - .L_4)
	.align		4
.L_4:
        /*001c*/ 	.word	index@(_Z6ColGPUPfS_S_iii)
        /*0020*/ 	.word	0x00000020


	//----- nvinfo : EIATTR_FRAME_SIZE
	.align		4
.L_5:
        /*0024*/ 	.byte	0x04, 0x11
        /*0026*/ 	.short	(.L_7 - .L_6)
	.align		4
.L_6:
        /*0028*/ 	.word	index@(_Z6ColGPUPfS_S_iii)
        /*002c*/ 	.word	0x00000000


	//----- nvinfo : EIATTR_MIN_STACK_SIZE
	.align		4
.L_7:
        /*0030*/ 	.byte	0x04, 0x12
        /*0032*/ 	.short	(.L_9 - .L_8)
	.align		4
.L_8:
        /*0034*/ 	.word	index@(_Z6ColGPUPfS_S_iii)
        /*0038*/ 	.word	0x00000000


	//----- nvinfo : EIATTR_MIN_STACK_SIZE
	.align		4
.L_9:
        /*003c*/ 	.byte	0x04, 0x12
        /*003e*/ 	.short	(.L_11 - .L_10)
	.align		4
.L_10:
        /*0040*/ 	.word	index@(_Z6RowGPUPfS_S_iii)
        /*0044*/ 	.word	0x00000000
.L_11:


//--------------------- .nv.compat                --------------------------
	.section	.nv.compat,"",@"SHT_CUDA_COMPAT_INFO"
	.align	4
        /*0000*/ 	.byte	0x02, 0x09, 0x00, 0x00, 0x02, 0x02, 0x01, 0x00, 0x02, 0x05, 0x05, 0x00, 0x03, 0x07, 0x01, 0x01
        /*0010*/ 	.byte	0x02, 0x03, 0x00, 0x00, 0x02, 0x06, 0x01, 0x00, 0x04, 0x0b, 0x08, 0x00, 0x09, 0x00, 0x00, 0x00
        /*0020*/ 	.byte	0x00, 0x00, 0x00, 0x00


//--------------------- .nv.info._Z6ColGPUPfS_S_iii --------------------------
	.section	.nv.info._Z6ColGPUPfS_S_iii,"",@"SHT_CUDA_INFO"
	.sectionflags	@""
	.align	4


	//----- nvinfo : EIATTR_CUDA_API_VERSION
	.align		4
        /*0000*/ 	.byte	0x04, 0x37
        /*0002*/ 	.short	(.L_13 - .L_12)
.L_12:
        /*0004*/ 	.word	0x00000082


	//----- nvinfo : EIATTR_KPARAM_INFO
	.align		4
.L_13:
        /*0008*/ 	.byte	0x04, 0x17
        /*000a*/ 	.short	(.L_15 - .L_14)
.L_14:
        /*000c*/ 	.word	0x00000000
        /*0010*/ 	.short	0x0005
        /*0012*/ 	.short	0x0020
        /*0014*/ 	.byte	0x00, 0xf0, 0x11, 0x00


	//----- nvinfo : EIATTR_KPARAM_INFO
	.align		4
.L_15:
        /*0018*/ 	.byte	0x04, 0x17
        /*001a*/ 	.short	(.L_17 - .L_16)
.L_16:
        /*001c*/ 	.word	0x00000000
        /*0020*/ 	.short	0x0004
        /*0022*/ 	.short	0x001c
        /*0024*/ 	.byte	0x00, 0xf0, 0x11, 0x00


	//----- nvinfo : EIATTR_KPARAM_INFO
	.align		4
.L_17:
        /*0028*/ 	.byte	0x04, 0x17
        /*002a*/ 	.short	(.L_19 - .L_18)
.L_18:
        /*002c*/ 	.word	0x00000000
        /*0030*/ 	.short	0x0003
        /*0032*/ 	.short	0x0018
        /*0034*/ 	.byte	0x00, 0xf0, 0x11, 0x00


	//----- nvinfo : EIATTR_KPARAM_INFO
	.align		4
.L_19:
        /*0038*/ 	.byte	0x04, 0x17
        /*003a*/ 	.short	(.L_21 - .L_20)
.L_20:
        /*003c*/ 	.word	0x00000000
        /*0040*/ 	.short	0x0002
        /*0042*/ 	.short	0x0010
        /*0044*/ 	.byte	0x00, 0xf5, 0x21, 0x00


	//----- nvinfo : EIATTR_KPARAM_INFO
	.align		4
.L_21:
        /*0048*/ 	.byte	0x04, 0x17
        /*004a*/ 	.short	(.L_23 - .L_22)
.L_22:
        /*004c*/ 	.word	0x00000000
        /*0050*/ 	.short	0x0001
        /*0052*/ 	.short	0x0008
        /*0054*/ 	.byte	0x00, 0xf5, 0x21, 0x00


	//----- nvinfo : EIATTR_KPARAM_INFO
	.align		4
.L_23:
        /*0058*/ 	.byte	0x04, 0x17
        /*005a*/ 	.short	(.L_25 - .L_24)
.L_24:
        /*005c*/ 	.word	0x00000000
        /*0060*/ 	.short	0x0000
        /*0062*/ 	.short	0x0000
        /*0064*/ 	.byte	0x00, 0xf5, 0x21, 0x00


	//----- nvinfo : EIATTR_SPARSE_MMA_MASK
	.align		4
.L_25:
        /*0068*/ 	.byte	0x03, 0x50
        /*006a*/ 	.short	0x0000


	//----- nvinfo : EIATTR_MAXREG_COUNT
	.align		4
        /*006c*/ 	.byte	0x03, 0x1b
        /*006e*/ 	.short	0x00ff


	//----- nvinfo : EIATTR_MERCURY_ISA_VERSION
	.align		4
        /*0070*/ 	.byte	0x03, 0x5f
        /*0072*/ 	.short	0x0101


	//----- nvinfo : EIATTR_VRC_CTA_INIT_COUNT
	.align		4
        /*0074*/ 	.byte	0x02, 0x4a
	.zero		1
	.zero		1


	//----- nvinfo : EIATTR_EXIT_INSTR_OFFSETS
	.align		4
        /*0078*/ 	.byte	0x04, 0x1c
        /*007a*/ 	.short	(.L_27 - .L_26)


	//   ....[0]....
.L_26:
        /*007c*/ 	.word	0x00000e10


	//----- nvinfo : EIATTR_CRS_STACK_SIZE
	.align		4
.L_27:
        /*0080*/ 	.byte	0x04, 0x1e
        /*0082*/ 	.short	(.L_29 - .L_28)
.L_28:
        /*0084*/ 	.word	0x00000000


	//----- nvinfo : EIATTR_CBANK_PARAM_SIZE
	.align		4
.L_29:
        /*0088*/ 	.byte	0x03, 0x19
        /*008a*/ 	.short	0x0024


	//----- nvinfo : EIATTR_PARAM_CBANK
	.align		4
        /*008c*/ 	.byte	0x04, 0x0a
        /*008e*/ 	.short	(.L_31 - .L_30)
	.align		4
.L_30:
        /*0090*/ 	.word	index@(.nv.constant0._Z6ColGPUPfS_S_iii)
        /*0094*/ 	.short	0x0380
        /*0096*/ 	.short	0x0024


	//----- nvinfo : EIATTR_SW_WAR
	.align		4
.L_31:
        /*0098*/ 	.byte	0x04, 0x36
        /*009a*/ 	.short	(.L_33 - .L_32)
.L_32:
        /*009c*/ 	.word	0x00000008
.L_33:


//--------------------- .nv.info._Z6RowGPUPfS_S_iii --------------------------
	.section	.nv.info._Z6RowGPUPfS_S_iii,"",@"SHT_CUDA_INFO"
	.sectionflags	@""
	.align	4


	//----- nvinfo : EIATTR_CUDA_API_VERSION
	.align		4
        /*0000*/ 	.byte	0x04, 0x37
        /*0002*/ 	.short	(.L_35 - .L_34)
.L_34:
        /*0004*/ 	.word	0x00000082


	//----- nvinfo : EIATTR_KPARAM_INFO
	.align		4
.L_35:
        /*0008*/ 	.byte	0x04, 0x17
        /*000a*/ 	.short	(.L_37 - .L_36)
.L_36:
        /*000c*/ 	.word	0x00000000
        /*0010*/ 	.short	0x0005
        /*0012*/ 	.short	0x0020
        /*0014*/ 	.byte	0x00, 0xf0, 0x11, 0x00


	//----- nvinfo : EIATTR_KPARAM_INFO
	.align		4
.L_37:
        /*0018*/ 	.byte	0x04, 0x17
        /*001a*/ 	.short	(.L_39 - .L_38)
.L_38:
        /*001c*/ 	.word	0x00000000
        /*0020*/ 	.short	0x0004
        /*0022*/ 	.short	0x001c
        /*0024*/ 	.byte	0x00, 0xf0, 0x11, 0x00


	//----- nvinfo : EIATTR_KPARAM_INFO
	.align		4
.L_39:
        /*0028*/ 	.byte	0x04, 0x17
        /*002a*/ 	.short	(.L_41 - .L_40)
.L_40:
        /*002c*/ 	.word	0x00000000
        /*0030*/ 	.short	0x0003
        /*0032*/ 	.short	0x0018
        /*0034*/ 	.byte	0x00, 0xf0, 0x11, 0x00


	//----- nvinfo : EIATTR_KPARAM_INFO
	.align		4
.L_41:
        /*0038*/ 	.byte	0x04, 0x17
        /*003a*/ 	.short	(.L_43 - .L_42)
.L_42:
        /*003c*/ 	.word	0x00000000
        /*0040*/ 	.short	0x0002
        /*0042*/ 	.short	0x0010
        /*0044*/ 	.byte	0x00, 0xf5, 0x21, 0x00


	//----- nvinfo : EIATTR_KPARAM_INFO
	.align		4
.L_43:
        /*0048*/ 	.byte	0x04, 0x17
        /*004a*/ 	.short	(.L_45 - .L_44)
.L_44:
        /*004c*/ 	.word	0x00000000
        /*0050*/ 	.short	0x0001
        /*0052*/ 	.short	0x0008
        /*0054*/ 	.byte	0x00, 0xf5, 0x21, 0x00


	//----- nvinfo : EIATTR_KPARAM_INFO
	.align		4
.L_45:
        /*0058*/ 	.byte	0x04, 0x17
        /*005a*/ 	.short	(.L_47 - .L_46)
.L_46:
        /*005c*/ 	.word	0x00000000
        /*0060*/ 	.short	0x0000
        /*0062*/ 	.short	0x0000
        /*0064*/ 	.byte	0x00, 0xf5, 0x21, 0x00


	//----- nvinfo : EIATTR_SPARSE_MMA_MASK
	.align		4
.L_47:
        /*0068*/ 	.byte	0x03, 0x50
        /*006a*/ 	.short	0x0000


	//----- nvinfo : EIATTR_MAXREG_COUNT
	.align		4
        /*006c*/ 	.byte	0x03, 0x1b
        /*006e*/ 	.short	0x00ff


	//----- nvinfo : EIATTR_MERCURY_ISA_VERSION
	.align		4
        /*0070*/ 	.byte	0x03, 0x5f
        /*0072*/ 	.short	0x0101


	//----- nvinfo : EIATTR_VRC_CTA_INIT_COUNT
	.align		4
        /*0074*/ 	.byte	0x02, 0x4a
	.zero		1
	.zero		1


	//----- nvinfo : EIATTR_EXIT_INSTR_OFFSETS
	.align		4
        /*0078*/ 	.byte	0x04, 0x1c
        /*007a*/ 	.short	(.L_49 - .L_48)


	//   ....[0]....
.L_48:
        /*007c*/ 	.word	0x00000ab0


	//----- nvinfo : EIATTR_CRS_STACK_SIZE
	.align		4
.L_49:
        /*0080*/ 	.byte	0x04, 0x1e
        /*0082*/ 	.short	(.L_51 - .L_50)
.L_50:
        /*0084*/ 	.word	0x00000000


	//----- nvinfo : EIATTR_CBANK_PARAM_SIZE
	.align		4
.L_51:
        /*0088*/ 	.byte	0x03, 0x19
        /*008a*/ 	.short	0x0024


	//----- nvinfo : EIATTR_PARAM_CBANK
	.align		4
        /*008c*/ 	.byte	0x04, 0x0a
        /*008e*/ 	.short	(.L_53 - .L_52)
	.align		4
.L_52:
        /*0090*/ 	.word	index@(.nv.constant0._Z6RowGPUPfS_S_iii)
        /*0094*/ 	.short	0x0380
        /*0096*/ 	.short	0x0024


	//----- nvinfo : EIATTR_SW_WAR
	.align		4
.L_53:
        /*0098*/ 	.byte	0x04, 0x36
        /*009a*/ 	.short	(.L_55 - .L_54)
.L_54:
        /*009c*/ 	.word	0x00000008
.L_55:


//--------------------- .nv.callgraph             --------------------------
	.section	.nv.callgraph,"",@"SHT_CUDA_CALLGRAPH"
	.align	4
	.sectionentsize	8
	.align		4
        /*0000*/ 	.word	0x00000000
	.align		4
        /*0004*/ 	.word	0xffffffff
	.align		4
        /*0008*/ 	.word	0x00000000
	.align		4
        /*000c*/ 	.word	0xfffffffe
	.align		4
        /*0010*/ 	.word	0x00000000
	.align		4
        /*0014*/ 	.word	0xfffffffd
	.align		4
        /*0018*/ 	.word	0x00000000
	.align		4
        /*001c*/ 	.word	0xfffffffc


//--------------------- .text._Z6ColGPUPfS_S_iii  --------------------------
	.section	.text._Z6ColGPUPfS_S_iii,"ax",@progbits
	.align	128
        .global         _Z6ColGPUPfS_S_iii
        .type           _Z6ColGPUPfS_S_iii,@function
        .size           _Z6ColGPUPfS_S_iii,(.L_x_14 - _Z6ColGPUPfS_S_iii)
        .other          _Z6ColGPUPfS_S_iii,@"STO_CUDA_ENTRY STV_DEFAULT"
_Z6ColGPUPfS_S_iii:
.text._Z6ColGPUPfS_S_iii:
[----:B------:R-:W-:Y:S01]  /*0000*/  LDC R1, c[0x0][0x37c] ;  /* 0x0000df00ff017b82 */ /* 0x000fe20000000800 */
[----:B------:R-:W0:Y:S01]  /*0010*/  S2R R2, SR_TID.Y ;  /* 0x0000000000027919 */ /* 0x000e220000002200 */
[----:B------:R-:W1:Y:S01]  /*0020*/  LDCU UR7, c[0x0][0x3a0] ;  /* 0x00007400ff0777ac */ /* 0x000e620008000800 */
[----:B------:R-:W0:Y:S01]  /*0030*/  S2R R5, SR_CTAID.Y ;  /* 0x0000000000057919 */ /* 0x000e220000002600 */
[----:B------:R-:W2:Y:S01]  /*0040*/  LDCU UR5, c[0x0][0x360] ;  /* 0x00006c00ff0577ac */ /* 0x000ea20008000800 */
[----:B------:R-:W3:Y:S01]  /*0050*/  S2R R3, SR_TID.X ;  /* 0x0000000000037919 */ /* 0x000ee20000002100 */
[----:B------:R-:W0:Y:S01]  /*0060*/  LDCU UR6, c[0x0][0x364] ;  /* 0x00006c80ff0677ac */ /* 0x000e220008000800 */
[----:B------:R-:W3:Y:S01]  /*0070*/  S2R R0, SR_CTAID.X ;  /* 0x0000000000007919 */ /* 0x000ee20000002500 */
[----:B------:R-:W2:Y:S01]  /*0080*/  LDCU UR4, c[0x0][0x370] ;  /* 0x00006e00ff0477ac */ /* 0x000ea20008000800 */
[----:B------:R-:W4:Y:S01]  /*0090*/  LDCU.64 UR8, c[0x0][0x358] ;  /* 0x00006b00ff0877ac */ /* 0x000f220008000a00 */
[----:B-1----:R-:W-:-:S02]  /*00a0*/  UISETP.GE.AND UP0, UPT, UR7, URZ, UPT ;  /* 0x000000ff0700728c */ /* 0x002fc4000bf06270 */
[----:B--2---:R-:W-:Y:S01]  /*00b0*/  UIMAD UR4, UR5, UR4, URZ ;  /* 0x00000004050472a4 */ /* 0x004fe2000f8e02ff */
[----:B0-----:R-:W-:-:S05]  /*00c0*/  IMAD R2, R5, UR6, R2 ;  /* 0x0000000605027c24 */ /* 0x001fca000f8e0202 */
[----:B------:R-:W-:Y:S02]  /*00d0*/  IMAD R4, R2, UR4, RZ ;  /* 0x0000000402047c24 */ /* 0x000fe4000f8e02ff */
[----:B---3--:R-:W-:Y:S02]  /*00e0*/  IMAD R3, R0, UR5, R3 ;  /* 0x0000000500037c24 */ /* 0x008fe4000f8e0203 */
[----:B------:R-:W-:Y:S01]  /*00f0*/  HFMA2 R0, -RZ, RZ, 0, 0 ;  /* 0x00000000ff007431 */ /* 0x000fe200000001ff */
[----:B----4-:R-:W-:Y:S06]  /*0100*/  BRA.U !UP0, `(.L_x_0) ;  /* 0x0000000d08307547 */ /* 0x010fec000b800000 */
[----:B------:R-:W-:Y:S01]  /*0110*/  UISETP.GE.U32.AND UP0, UPT, UR7, 0x4, UPT ;  /* 0x000000040700788c */ /* 0x000fe2000bf06070 */
[----:B------:R-:W-:Y:S01]  /*0120*/  MOV R0, RZ ;  /* 0x000000ff00007202 */ /* 0x000fe20000000f00 */
[----:B------:R-:W-:-:S07]  /*0130*/  UIADD3 UR4, UPT, UPT, -UR7, URZ, URZ ;  /* 0x000000ff07047290 */ /* 0x000fce000fffe1ff */
[----:B------:R-:W-:Y:S05]  /*0140*/  BRA.U !UP0, `(.L_x_1) ;  /* 0x0000000508a47547 */ /* 0x000fea000b800000 */
[----:B------:R-:W0:Y:S01]  /*0150*/  LDC R5, c[0x0][0x398] ;  /* 0x0000e600ff057b82 */ /* 0x000e220000000800 */
[----:B------:R-:W-:Y:S01]  /*0160*/  VIADD R8, R2, -UR7 ;  /* 0x8000000702087c36 */ /* 0x000fe20008000000 */
[----:B------:R-:W-:Y:S01]  /*0170*/  USHF.L.U32 UR6, UR7, 0x1, URZ ;  /* 0x0000000107067899 */ /* 0x000fe200080006ff */
[----:B------:R-:W-:Y:S01]  /*0180*/  MOV R0, RZ ;  /* 0x000000ff00007202 */ /* 0x000fe20000000f00 */
[----:B------:R-:W-:Y:S01]  /*0190*/  UIADD3 UR5, UPT, UPT, -UR7, 0x3, URZ ;  /* 0x0000000307057890 */ /* 0x000fe2000fffe1ff */
[C---:B------:R-:W-:Y:S01]  /*01a0*/  VIADD R16, R8.reuse, 0x3 ;  /* 0x0000000308107836 */ /* 0x040fe20000000000 */
[C---:B------:R-:W-:Y:S01]  /*01b0*/  IADD3 R14, PT, PT, R8.reuse, 0x2, RZ ;  /* 0x00000002080e7810 */ /* 0x040fe20007ffe0ff */
[C---:B------:R-:W-:Y:S01]  /*01c0*/  VIADD R24, R8.reuse, 0x6 ;  /* 0x0000000608187836 */ /* 0x040fe20000000000 */
[----:B------:R-:W1:Y:S01]  /*01d0*/  LDC R6, c[0x0][0x398] ;  /* 0x0000e600ff067b82 */ /* 0x000e620000000800 */
[C---:B------:R-:W-:Y:S01]  /*01e0*/  IADD3 R18, PT, PT, R8.reuse, 0x4, RZ ;  /* 0x0000000408127810 */ /* 0x040fe20007ffe0ff */
[----:B------:R-:W-:Y:S01]  /*01f0*/  ULOP3.LUT UR4, UR6, 0xfffffff8, URZ, 0xc0, !UPT ;  /* 0xfffffff806047892 */ /* 0x000fe2000f8ec0ff */
[C---:B------:R-:W-:Y:S01]  /*0200*/  IADD3 R22, PT, PT, R8.reuse, 0x5, RZ ;  /* 0x0000000508167810 */ /* 0x040fe20007ffe0ff */
[----:B------:R-:W2:Y:S01]  /*0210*/  LDCU UR10, c[0x0][0x39c] ;  /* 0x00007380ff0a77ac */ /* 0x000ea20008000800 */
[----:B------:R-:W-:-:S02]  /*0220*/  IADD3 R26, PT, PT, R8, 0x7, RZ ;  /* 0x00000007081a7810 */ /* 0x000fc40007ffe0ff */
[----:B------:R-:W-:Y:S01]  /*0230*/  MOV R20, UR6 ;  /* 0x0000000600147c02 */ /* 0x000fe20008000f00 */
[----:B------:R-:W3:Y:S01]  /*0240*/  LDC.64 R10, c[0x0][0x390] ;  /* 0x0000e400ff0a7b82 */ /* 0x000ee20000000a00 */
[----:B------:R-:W-:Y:S01]  /*0250*/  UIADD3 UR4, UPT, UPT, -UR4, URZ, URZ ;  /* 0x000000ff04047290 */ /* 0x000fe2000fffe1ff */
[-C--:B0-----:R-:W-:Y:S02]  /*0260*/  IMAD R12, R8, R5.reuse, R5 ;  /* 0x00000005080c7224 */ /* 0x081fe400078e0205 */
[-CC-:B------:R-:W-:Y:S02]  /*0270*/  IMAD R27, R14, R5.reuse, R3.reuse ;  /* 0x000000050e1b7224 */ /* 0x180fe400078e0203 */
[-CC-:B------:R-:W-:Y:S02]  /*0280*/  IMAD R7, R16, R5.reuse, R3.reuse ;  /* 0x0000000510077224 */ /* 0x180fe400078e0203 */
[-CC-:B------:R-:W-:Y:S02]  /*0290*/  IMAD R9, R18, R5.reuse, R3.reuse ;  /* 0x0000000512097224 */ /* 0x180fe400078e0203 */
[----:B------:R-:W-:-:S02]  /*02a0*/  IMAD R21, R22, R5, R3 ;  /* 0x0000000516157224 */ /* 0x000fc400078e0203 */
[-CC-:B------:R-:W-:Y:S02]  /*02b0*/  IMAD R23, R24, R5.reuse, R3.reuse ;  /* 0x0000000518177224 */ /* 0x180fe400078e0203 */
[-CC-:B------:R-:W-:Y:S02]  /*02c0*/  IMAD R25, R26, R5.reuse, R3.reuse ;  /* 0x000000051a197224 */ /* 0x180fe400078e0203 */
[----:B------:R-:W-:Y:S02]  /*02d0*/  IMAD R5, R8, R5, R3 ;  /* 0x0000000508057224 */ /* 0x000fe400078e0203 */
[----:B-123--:R-:W-:-:S07]  /*02e0*/  IMAD.IADD R29, R3, 0x1, R12 ;  /* 0x00000001031d7824 */ /* 0x00efce00078e020c */
.L_x_2:
[----:B------:R-:W-:Y:S01]  /*02f0*/  ISETP.GE.AND P3, PT, R8, UR10, PT ;  /* 0x0000000a08007c0c */ /* 0x000fe2000bf66270 */
[----:B------:R-:W-:-:S03]  /*0300*/  IMAD.WIDE R12, R20, 0x4, R10 ;  /* 0x00000004140c7825 */ /* 0x000fc600078e020a */
[----:B------:R-:W-:-:S13]  /*0310*/  ISETP.LT.OR P3, PT, R8, RZ, P3 ;  /* 0x000000ff0800720c */ /* 0x000fda0001f61670 */
[----:B------:R-:W0:Y:S01]  /*0320*/  @!P3 LDC.64 R14, c[0x0][0x388] ;  /* 0x0000e200ff0ebb82 */ /* 0x000e220000000a00 */
[----:B------:R-:W2:Y:S01]  /*0330*/  @!P3 LDG.E R17, desc[UR8][R12.64] ;  /* 0x000000080c11b981 */ /* 0x000ea2000c1e1900 */
[----:B0-----:R-:W-:-:S05]  /*0340*/  @!P3 IMAD.WIDE R14, R5, 0x4, R14 ;  /* 0x00000004050eb825 */ /* 0x001fca00078e020e */
[----:B------:R0:W2:Y:S01]  /*0350*/  @!P3 LDG.E R16, desc[UR8][R14.64] ;  /* 0x000000080e10b981 */ /* 0x0000a2000c1e1900 */
[C---:B------:R-:W-:Y:S02]  /*0360*/  IADD3 R18, PT, PT, R8.reuse, 0x1, RZ ;  /* 0x0000000108127810 */ /* 0x040fe40007ffe0ff */
[----:B------:R-:W-:Y:S02]  /*0370*/  IADD3 R19, PT, PT, R8, 0x2, RZ ;  /* 0x0000000208137810 */ /* 0x000fe40007ffe0ff */
[C---:B------:R-:W-:Y:S02]  /*0380*/  ISETP.GE.AND P2, PT, R18.reuse, UR10, PT ;  /* 0x0000000a12007c0c */ /* 0x040fe4000bf46270 */
[C---:B------:R-:W-:Y:S02]  /*0390*/  ISETP.GE.AND P1, PT, R19.reuse, UR10, PT ;  /* 0x0000000a13007c0c */ /* 0x040fe4000bf26270 */
[----:B------:R-:W-:Y:S01]  /*03a0*/  ISETP.LT.OR P2, PT, R18, RZ, P2 ;  /* 0x000000ff1200720c */ /* 0x000fe20001741670 */
[----:B------:R-:W-:Y:S01]  /*03b0*/  VIADD R18, R8, 0x3 ;  /* 0x0000000308127836 */ /* 0x000fe20000000000 */
[----:B------:R-:W-:-:S04]  /*03c0*/  ISETP.LT.OR P1, PT, R19, RZ, P1 ;  /* 0x000000ff1300720c */ /* 0x000fc80000f21670 */
[----:B------:R-:W-:-:S04]  /*03d0*/  ISETP.GE.AND P0, PT, R18, UR10, PT ;  /* 0x0000000a12007c0c */ /* 0x000fc8000bf06270 */
[----:B------:R-:W-:-:S03]  /*03e0*/  ISETP.LT.OR P0, PT, R18, RZ, P0 ;  /* 0x000000ff1200720c */ /* 0x000fc60000701670 */
[----:B------:R-:W1:Y:S01]  /*03f0*/  @!P2 LDC.64 R18, c[0x0][0x388] ;  /* 0x0000e200ff12ab82 */ /* 0x000e620000000a00 */
[----:B------:R-:W3:Y:S04]  /*0400*/  @!P2 LDG.E R22, desc[UR8][R12.64+-0x4] ;  /* 0xfffffc080c16a981 */ /* 0x000ee8000c1e1900 */
[----:B------:R-:W4:Y:S03]  /*0410*/  @!P1 LDG.E R24, desc[UR8][R12.64+-0x8] ;  /* 0xfffff8080c189981 */ /* 0x000f26000c1e1900 */
[----:B0-----:R-:W0:Y:S02]  /*0420*/  @!P1 LDC.64 R14, c[0x0][0x388] ;  /* 0x0000e200ff0e9b82 */ /* 0x001e240000000a00 */
[----:B------:R-:W5:Y:S01]  /*0430*/  @!P0 LDG.E R26, desc[UR8][R12.64+-0xc] ;  /* 0xfffff4080c1a8981 */ /* 0x000f62000c1e1900 */
[----:B-1----:R-:W-:-:S06]  /*0440*/  @!P2 IMAD.WIDE R18, R29, 0x4, R18 ;  /* 0x000000041d12a825 */ /* 0x002fcc00078e0212 */
[----:B------:R-:W3:Y:S01]  /*0450*/  @!P2 LDG.E R19, desc[UR8][R18.64] ;  /* 0x000000081213a981 */ /* 0x000ee2000c1e1900 */
[----:B0-----:R-:W-:-:S06]  /*0460*/  @!P1 IMAD.WIDE R14, R27, 0x4, R14 ;  /* 0x000000041b0e9825 */ /* 0x001fcc00078e020e */
[----:B------:R0:W4:Y:S01]  /*0470*/  @!P1 LDG.E R15, desc[UR8][R14.64] ;  /* 0x000000080e0f9981 */ /* 0x000122000c1e1900 */
[----:B--2---:R-:W-:Y:S02]  /*0480*/  @!P3 FFMA R0, R16, R17, R0 ;  /* 0x000000111000b223 */ /* 0x004fe40000000000 */
[----:B------:R-:W1:Y:S02]  /*0490*/  @!P0 LDC.64 R16, c[0x0][0x388] ;  /* 0x0000e200ff108b82 */ /* 0x000e640000000a00 */
[----:B-1----:R-:W-:-:S06]  /*04a0*/  @!P0 IMAD.WIDE R16, R7, 0x4, R16 ;  /* 0x0000000407108825 */ /* 0x002fcc00078e0210 */
[----:B------:R-:W5:Y:S01]  /*04b0*/  @!P0 LDG.E R17, desc[UR8][R16.64] ;  /* 0x0000000810118981 */ /* 0x000f62000c1e1900 */
[----:B------:R-:W-:-:S04]  /*04c0*/  IADD3 R28, PT, PT, R8, 0x4, RZ ;  /* 0x00000004081c7810 */ /* 0x000fc80007ffe0ff */
[----:B------:R-:W-:Y:S01]  /*04d0*/  ISETP.GE.AND P3, PT, R28, UR10, PT ;  /* 0x0000000a1c007c0c */ /* 0x000fe2000bf66270 */
[----:B0-----:R-:W-:-:S03]  /*04e0*/  VIADD R14, R8, 0x6 ;  /* 0x00000006080e7836 */ /* 0x001fc60000000000 */
[----:B------:R-:W-:Y:S02]  /*04f0*/  ISETP.LT.OR P3, PT, R28, RZ, P3 ;  /* 0x000000ff1c00720c */ /* 0x000fe40001f61670 */
[----:B------:R-:W-:Y:S02]  /*0500*/  ISETP.GE.AND P5, PT, R14, UR10, PT ;  /* 0x0000000a0e007c0c */ /* 0x000fe4000bfa6270 */
[----:B------:R-:W-:Y:S02]  /*0510*/  IADD3 R28, PT, PT, R8, 0x5, RZ ;  /* 0x00000005081c7810 */ /* 0x000fe40007ffe0ff */
[----:B------:R-:W-:Y:S01]  /*0520*/  ISETP.LT.OR P5, PT, R14, RZ, P5 ;  /* 0x000000ff0e00720c */ /* 0x000fe20002fa1670 */
[----:B---3--:R-:W-:Y:S01]  /*0530*/  @!P2 FFMA R0, R19, R22, R0 ;  /* 0x000000161300a223 */ /* 0x008fe20000000000 */
[----:B------:R-:W-:-:S03]  /*0540*/  ISETP.GE.AND P4, PT, R28, UR10, PT ;  /* 0x0000000a1c007c0c */ /* 0x000fc6000bf86270 */
[----:B----4-:R-:W-:-:S08]  /*0550*/  @!P1 FFMA R0, R15, R24, R0 ;  /* 0x000000180f009223 */ /* 0x010fd00000000000 */
[----:B------:R-:W0:Y:S01]  /*0560*/  @!P5 LDC.64 R18, c[0x0][0x388] ;  /* 0x0000e200ff12db82 */ /* 0x000e220000000a00 */
[----:B------:R-:W-:Y:S01]  /*0570*/  ISETP.LT.OR P4, PT, R28, RZ, P4 ;  /* 0x000000ff1c00720c */ /* 0x000fe20002781670 */
[----:B------:R-:W2:Y:S01]  /*0580*/  @!P5 LDG.E R24, desc[UR8][R12.64+-0x18] ;  /* 0xffffe8080c18d981 */ /* 0x000ea2000c1e1900 */
[----:B------:R-:W-:-:S03]  /*0590*/  IADD3 R22, PT, PT, R8, 0x7, RZ ;  /* 0x0000000708167810 */ /* 0x000fc60007ffe0ff */
[----:B------:R-:W3:Y:S02]  /*05a0*/  @!P3 LDG.E R28, desc[UR8][R12.64+-0x10] ;  /* 0xfffff0080c1cb981 */ /* 0x000ee4000c1e1900 */
[----:B------:R-:W1:Y:S02]  /*05b0*/  @!P3 LDC.64 R14, c[0x0][0x388] ;  /* 0x0000e200ff0ebb82 */ /* 0x000e640000000a00 */
[----:B-1----:R-:W-:-:S04]  /*05c0*/  @!P3 IMAD.WIDE R14, R9, 0x4, R14 ;  /* 0x00000004090eb825 */ /* 0x002fc800078e020e */
[----:B0-----:R-:W-:-:S06]  /*05d0*/  @!P5 IMAD.WIDE R18, R23, 0x4, R18 ;  /* 0x000000041712d825 */ /* 0x001fcc00078e0212 */
[----:B------:R-:W2:Y:S01]  /*05e0*/  @!P5 LDG.E R19, desc[UR8][R18.64] ;  /* 0x000000081213d981 */ /* 0x000ea2000c1e1900 */
[----:B-----5:R-:W-:Y:S01]  /*05f0*/  @!P0 FFMA R0, R17, R26, R0 ;  /* 0x0000001a11008223 */ /* 0x020fe20000000000 */
[C---:B------:R-:W-:Y:S01]  /*0600*/  ISETP.GE.AND P0, PT, R22.reuse, UR10, PT ;  /* 0x0000000a16007c0c */ /* 0x040fe2000bf06270 */
[----:B------:R-:W0:Y:S01]  /*0610*/  @!P4 LDC.64 R16, c[0x0][0x388] ;  /* 0x0000e200ff10cb82 */ /* 0x000e220000000a00 */
[----:B------:R-:W4:Y:S02]  /*0620*/  @!P4 LDG.E R26, desc[UR8][R12.64+-0x14] ;  /* 0xffffec080c1ac981 */ /* 0x000f24000c1e1900 */
[----:B------:R-:W-:Y:S02]  /*0630*/  ISETP.LT.OR P0, PT, R22, RZ, P0 ;  /* 0x000000ff1600720c */ /* 0x000fe40000701670 */
[----:B------:R1:W3:Y:S11]  /*0640*/  @!P3 LDG.E R22, desc[UR8][R14.64] ;  /* 0x000000080e16b981 */ /* 0x0002f6000c1e1900 */
[----:B-1----:R-:W1:Y:S01]  /*0650*/  @!P0 LDC.64 R14, c[0x0][0x388] ;  /* 0x0000e200ff0e8b82 */ /* 0x002e620000000a00 */
[----:B0-----:R-:W-:-:S06]  /*0660*/  @!P4 IMAD.WIDE R16, R21, 0x4, R16 ;  /* 0x000000041510c825 */ /* 0x001fcc00078e0210 */
[----:B------:R-:W4:Y:S01]  /*0670*/  @!P4 LDG.E R17, desc[UR8][R16.64] ;  /* 0x000000081011c981 */ /* 0x000f22000c1e1900 */
[----:B-1----:R-:W-:-:S03]  /*0680*/  @!P0 IMAD.WIDE R14, R25, 0x4, R14 ;  /* 0x00000004190e8825 */ /* 0x002fc600078e020e */
[----:B------:R-:W5:Y:S04]  /*0690*/  @!P0 LDG.E R16, desc[UR8][R12.64+-0x1c] ;  /* 0xffffe4080c108981 */ /* 0x000f68000c1e1900 */
[----:B------:R-:W5:Y:S01]  /*06a0*/  @!P0 LDG.E R15, desc[UR8][R14.64] ;  /* 0x000000080e0f8981 */ /* 0x000f62000c1e1900 */
[----:B------:R-:W-:-:S04]  /*06b0*/  UIADD3 UR4, UPT, UPT, UR4, 0x8, URZ ;  /* 0x0000000804047890 */ /* 0x000fc8000fffe0ff */
[----:B------:R-:W-:Y:S01]  /*06c0*/  UISETP.NE.AND UP0, UPT, UR4, URZ, UPT ;  /* 0x000000ff0400728c */ /* 0x000fe2000bf05270 */
[----:B------:R-:W-:Y:S01]  /*06d0*/  IADD3 R20, PT, PT, R20, -0x8, RZ ;  /* 0xfffffff814147810 */ /* 0x000fe20007ffe0ff */
[----:B------:R-:W-:Y:S01]  /*06e0*/  IMAD R5, R6, 0x8, R5 ;  /* 0x0000000806057824 */ /* 0x000fe200078e0205 */
[----:B------:R-:W-:Y:S01]  /*06f0*/  IADD3 R8, PT, PT, R8, 0x8, RZ ;  /* 0x0000000808087810 */ /* 0x000fe20007ffe0ff */
[C---:B------:R-:W-:Y:S01]  /*0700*/  IMAD R9, R6.reuse, 0x8, R9 ;  /* 0x0000000806097824 */ /* 0x040fe200078e0209 */
[C---:B------:R-:W-:Y:S02]  /*0710*/  LEA R29, R6.reuse, R29, 0x3 ;  /* 0x0000001d061d7211 */ /* 0x040fe400078e18ff */
[C---:B------:R-:W-:Y:S02]  /*0720*/  LEA R27, R6.reuse, R27, 0x3 ;  /* 0x0000001b061b7211 */ /* 0x040fe400078e18ff */
[C---:B------:R-:W-:Y:S02]  /*0730*/  LEA R7, R6.reuse, R7, 0x3 ;  /* 0x0000000706077211 */ /* 0x040fe400078e18ff */
[----:B------:R-:W-:-:S02]  /*0740*/  LEA R21, R6, R21, 0x3 ;  /* 0x0000001506157211 */ /* 0x000fc400078e18ff */
[C---:B------:R-:W-:Y:S02]  /*0750*/  LEA R23, R6.reuse, R23, 0x3 ;  /* 0x0000001706177211 */ /* 0x040fe400078e18ff */
[----:B------:R-:W-:Y:S01]  /*0760*/  LEA R25, R6, R25, 0x3 ;  /* 0x0000001906197211 */ /* 0x000fe200078e18ff */
[----:B------:R-:W-:Y:S01]  /*0770*/  UIADD3 UR5, UPT, UPT, UR5, 0x8, URZ ;  /* 0x0000000805057890 */ /* 0x000fe2000fffe0ff */
[----:B---3--:R-:W-:-:S04]  /*0780*/  @!P3 FFMA R0, R22, R28, R0 ;  /* 0x0000001c1600b223 */ /* 0x008fc80000000000 */
[----:B----4-:R-:W-:-:S04]  /*0790*/  @!P4 FFMA R0, R17, R26, R0 ;  /* 0x0000001a1100c223 */ /* 0x010fc80000000000 */
[----:B--2---:R-:W-:-:S04]  /*07a0*/  @!P5 FFMA R0, R19, R24, R0 ;  /* 0x000000181300d223 */ /* 0x004fc80000000000 */
[----:B-----5:R-:W-:Y:S01]  /*07b0*/  @!P0 FFMA R0, R15, R16, R0 ;  /* 0x000000100f008223 */ /* 0x020fe20000000000 */
[----:B------:R-:W-:Y:S06]  /*07c0*/  BRA.U UP0, `(.L_x_2) ;  /* 0xfffffff900c87547 */ /* 0x000fec000b83ffff */
[----:B------:R-:W-:-:S12]  /*07d0*/  UIADD3 UR4, UPT, UPT, UR5, -0x3, URZ ;  /* 0xfffffffd05047890 */ /* 0x000fd8000fffe0ff */
.L_x_1:
[----:B------:R-:W0:Y:S01]  /*07e0*/  LDC R5, c[0x0][0x3a0] ;  /* 0x0000e800ff057b82 */ /* 0x000e220000000800 */
[----:B------:R-:W1:Y:S01]  /*07f0*/  LDCU UR6, c[0x0][0x39c] ;  /* 0x00007380ff0677ac */ /* 0x000e620008000800 */
[C---:B0-----:R-:W-:Y:S01]  /*0800*/  IMAD.SHL.U32 R6, R5.reuse, 0x2, RZ ;  /* 0x0000000205067824 */ /* 0x041fe200078e00ff */
[----:B------:R-:W-:-:S04]  /*0810*/  LOP3.LUT R7, R5, 0x1, RZ, 0xc0, !PT ;  /* 0x0000000105077812 */ /* 0x000fc800078ec0ff */
[----:B------:R-:W-:Y:S02]  /*0820*/  LOP3.LUT R6, R6, 0x6, RZ, 0xc0, !PT ;  /* 0x0000000606067812 */ /* 0x000fe400078ec0ff */
[----:B------:R-:W-:Y:S02]  /*0830*/  ISETP.NE.U32.AND P3, PT, R7, 0x1, PT ;  /* 0x000000010700780c */ /* 0x000fe40003f65070 */
[----:B------:R-:W-:-:S13]  /*0840*/  ISETP.GE.U32.AND P0, PT, R6, 0x3, PT ;  /* 0x000000030600780c */ /* 0x000fda0003f06070 */
[----:B-1----:R-:W-:Y:S05]  /*0850*/  @!P0 BRA `(.L_x_3) ;  /* 0x0000000000b48947 */ /* 0x002fea0003800000 */
[----:B------:R-:W0:Y:S01]  /*0860*/  LDCU UR5, c[0x0][0x39c] ;  /* 0x00007380ff0577ac */ /* 0x000e220008000800 */
[----:B------:R-:W-:Y:S01]  /*0870*/  IADD3 R20, PT, PT, R2, UR4, RZ ;  /* 0x0000000402147c10 */ /* 0x000fe2000fffe0ff */
[----:B------:R-:W1:Y:S01]  /*0880*/  LDC.64 R14, c[0x0][0x390] ;  /* 0x0000e400ff0e7b82 */ /* 0x000e620000000a00 */
[----:B------:R-:W-:Y:S02]  /*0890*/  IADD3 R21, PT, PT, R5, -UR4, RZ ;  /* 0x8000000405157c10 */ /* 0x000fe4000fffe0ff */
[C---:B------:R-:W-:Y:S01]  /*08a0*/  IADD3 R22, PT, PT, R20.reuse, 0x1, RZ ;  /* 0x0000000114167810 */ /* 0x040fe20007ffe0ff */
[C---:B------:R-:W-:Y:S01]  /*08b0*/  VIADD R17, R20.reuse, 0x3 ;  /* 0x0000000314117836 */ /* 0x040fe20000000000 */
[C---:B------:R-:W-:Y:S02]  /*08c0*/  IADD3 R18, PT, PT, R20.reuse, 0x2, RZ ;  /* 0x0000000214127810 */ /* 0x040fe40007ffe0ff */
[----:B0-----:R-:W-:Y:S02]  /*08d0*/  ISETP.GE.AND P0, PT, R20, UR5, PT ;  /* 0x0000000514007c0c */ /* 0x001fe4000bf06270 */
[----:B------:R-:W-:-:S02]  /*08e0*/  ISETP.GE.AND P1, PT, R22, UR5, PT ;  /* 0x0000000516007c0c */ /* 0x000fc4000bf26270 */
[----:B------:R-:W-:Y:S02]  /*08f0*/  ISETP.LT.OR P0, PT, R20, RZ, P0 ;  /* 0x000000ff1400720c */ /* 0x000fe40000701670 */
[----:B------:R-:W-:Y:S02]  /*0900*/  ISETP.LT.OR P1, PT, R22, RZ, P1 ;  /* 0x000000ff1600720c */ /* 0x000fe40000f21670 */
[C---:B------:R-:W-:Y:S01]  /*0910*/  ISETP.GE.AND P2, PT, R18.reuse, UR5, PT ;  /* 0x0000000512007c0c */ /* 0x040fe2000bf46270 */
[----:B-1----:R-:W-:Y:S01]  /*0920*/  IMAD.WIDE R14, R21, 0x4, R14 ;  /* 0x00000004150e7825 */ /* 0x002fe200078e020e */
[C---:B------:R-:W-:Y:S02]  /*0930*/  ISETP.GE.AND P4, PT, R17.reuse, UR5, PT ;  /* 0x0000000511007c0c */ /* 0x040fe4000bf86270 */
[----:B------:R-:W-:Y:S02]  /*0940*/  ISETP.LT.OR P2, PT, R18, RZ, P2 ;  /* 0x000000ff1200720c */ /* 0x000fe40001741670 */
[----:B------:R-:W-:-:S03]  /*0950*/  ISETP.LT.OR P4, PT, R17, RZ, P4 ;  /* 0x000000ff1100720c */ /* 0x000fc60002781670 */
[----:B------:R-:W0:Y:S08]  /*0960*/  @!P0 LDC R23, c[0x0][0x398] ;  /* 0x0000e600ff178b82 */ /* 0x000e300000000800 */
[----:B------:R-:W1:Y:S08]  /*0970*/  @!P1 LDC R25, c[0x0][0x398] ;  /* 0x0000e600ff199b82 */ /* 0x000e700000000800 */
[----:B------:R-:W2:Y:S08]  /*0980*/  @!P0 LDC.64 R12, c[0x0][0x388] ;  /* 0x0000e200ff0c8b82 */ /* 0x000eb00000000a00 */
[----:B------:R-:W3:Y:S01]  /*0990*/  @!P1 LDC.64 R10, c[0x0][0x388] ;  /* 0x0000e200ff0a9b82 */ /* 0x000ee20000000a00 */
[----:B0-----:R-:W-:-:S07]  /*09a0*/  @!P0 IMAD R23, R20, R23, R3 ;  /* 0x0000001714178224 */ /* 0x001fce00078e0203 */
[----:B------:R-:W0:Y:S01]  /*09b0*/  @!P2 LDC R19, c[0x0][0x398] ;  /* 0x0000e600ff13ab82 */ /* 0x000e220000000800 */
[----:B-1----:R-:W-:-:S07]  /*09c0*/  @!P1 IMAD R25, R22, R25, R3 ;  /* 0x0000001916199224 */ /* 0x002fce00078e0203 */
[----:B------:R-:W1:Y:S01]  /*09d0*/  @!P2 LDC.64 R6, c[0x0][0x388] ;  /* 0x0000e200ff06ab82 */ /* 0x000e620000000a00 */
[----:B--2---:R-:W-:-:S06]  /*09e0*/  @!P0 IMAD.WIDE R12, R23, 0x4, R12 ;  /* 0x00000004170c8825 */ /* 0x004fcc00078e020c */
[----:B------:R-:W2:Y:S01]  /*09f0*/  @!P0 LDG.E R13, desc[UR8][R12.64] ;  /* 0x000000080c0d8981 */ /* 0x000ea2000c1e1900 */
[----:B------:R-:W4:Y:S01]  /*0a00*/  @!P4 LDC R16, c[0x0][0x398] ;  /* 0x0000e600ff10cb82 */ /* 0x000f220000000800 */
[----:B---3--:R-:W-:-:S06]  /*0a10*/  @!P1 IMAD.WIDE R10, R25, 0x4, R10 ;  /* 0x00000004190a9825 */ /* 0x008fcc00078e020a */
[----:B------:R-:W3:Y:S01]  /*0a20*/  @!P1 LDG.E R11, desc[UR8][R10.64] ;  /* 0x000000080a0b9981 */ /* 0x000ee2000c1e1900 */
[----:B------:R-:W5:Y:S01]  /*0a30*/  @!P4 LDC.64 R8, c[0x0][0x388] ;  /* 0x0000e200ff08cb82 */ /* 0x000f620000000a00 */
[----:B0-----:R-:W-:Y:S02]  /*0a40*/  @!P2 IMAD R19, R18, R19, R3 ;  /* 0x000000131213a224 */ /* 0x001fe400078e0203 */
[----:B------:R-:W2:Y:S02]  /*0a50*/  @!P0 LDG.E R18, desc[UR8][R14.64] ;  /* 0x000000080e128981 */ /* 0x000ea4000c1e1900 */
[----:B-1----:R-:W-:Y:S02]  /*0a60*/  @!P2 IMAD.WIDE R6, R19, 0x4, R6 ;  /* 0x000000041306a825 */ /* 0x002fe400078e0206 */
[----:B------:R-:W3:Y:S04]  /*0a70*/  @!P4 LDG.E R19, desc[UR8][R14.64+-0xc] ;  /* 0xfffff4080e13c981 */ /* 0x000ee8000c1e1900 */
[----:B------:R-:W3:Y:S01]  /*0a80*/  @!P2 LDG.E R7, desc[UR8][R6.64] ;  /* 0x000000080607a981 */ /* 0x000ee2000c1e1900 */
[----:B----4-:R-:W-:-:S03]  /*0a90*/  @!P4 IMAD R17, R17, R16, R3 ;  /* 0x000000101111c224 */ /* 0x010fc600078e0203 */
[----:B------:R-:W3:Y:S01]  /*0aa0*/  @!P1 LDG.E R16, desc[UR8][R14.64+-0x4] ;  /* 0xfffffc080e109981 */ /* 0x000ee2000c1e1900 */
[----:B-----5:R-:W-:-:S03]  /*0ab0*/  @!P4 IMAD.WIDE R8, R17, 0x4, R8 ;  /* 0x000000041108c825 */ /* 0x020fc600078e0208 */
[----:B------:R-:W4:Y:S04]  /*0ac0*/  @!P2 LDG.E R17, desc[UR8][R14.64+-0x8] ;  /* 0xfffff8080e11a981 */ /* 0x000f28000c1e1900 */
[----:B------:R-:W5:Y:S01]  /*0ad0*/  @!P4 LDG.E R9, desc[UR8][R8.64] ;  /* 0x000000080809c981 */ /* 0x000f62000c1e1900 */
[----:B------:R-:W-:Y:S01]  /*0ae0*/  UIADD3 UR4, UPT, UPT, UR4, 0x4, URZ ;  /* 0x0000000404047890 */ /* 0x000fe2000fffe0ff */
[----:B--2---:R-:W-:-:S04]  /*0af0*/  @!P0 FFMA R0, R13, R18, R0 ;  /* 0x000000120d008223 */ /* 0x004fc80000000000 */
[----:B---3--:R-:W-:-:S04]  /*0b00*/  @!P1 FFMA R0, R11, R16, R0 ;  /* 0x000000100b009223 */ /* 0x008fc80000000000 */
[----:B----4-:R-:W-:-:S04]  /*0b10*/  @!P2 FFMA R0, R7, R17, R0 ;  /* 0x000000110700a223 */ /* 0x010fc80000000000 */
[----:B-----5:R-:W-:-:S07]  /*0b20*/  @!P4 FFMA R0, R9, R19, R0 ;  /* 0x000000130900c223 */ /* 0x020fce0000000000 */
.L_x_3:
[----:B------:R-:W-:Y:S05]  /*0b30*/  @P3 BRA `(.L_x_4) ;  /* 0x0000000000643947 */ /* 0x000fea0003800000 */
[----:B------:R-:W0:Y:S01]  /*0b40*/  LDCU UR5, c[0x0][0x39c] ;  /* 0x00007380ff0577ac */ /* 0x000e220008000800 */
[----:B------:R-:W-:Y:S01]  /*0b50*/  IADD3 R14, PT, PT, R2, UR4, RZ ;  /* 0x00000004020e7c10 */ /* 0x000fe2000fffe0ff */
[----:B------:R-:W1:Y:S01]  /*0b60*/  LDC.64 R6, c[0x0][0x390] ;  /* 0x0000e400ff067b82 */ /* 0x000e620000000a00 */
[----:B------:R-:W-:Y:S02]  /*0b70*/  VIADD R15, R5, -UR4 ;  /* 0x80000004050f7c36 */ /* 0x000fe40008000000 */
[C---:B------:R-:W-:Y:S02]  /*0b80*/  IADD3 R12, PT, PT, R14.reuse, 0x1, RZ ;  /* 0x000000010e0c7810 */ /* 0x040fe40007ffe0ff */
[----:B0-----:R-:W-:Y:S02]  /*0b90*/  ISETP.GE.AND P0, PT, R14, UR5, PT ;  /* 0x000000050e007c0c */ /* 0x001fe4000bf06270 */
[----:B------:R-:W-:Y:S02]  /*0ba0*/  ISETP.GE.AND P1, PT, R12, UR5, PT ;  /* 0x000000050c007c0c */ /* 0x000fe4000bf26270 */
[----:B------:R-:W-:-:S02]  /*0bb0*/  ISETP.LT.OR P0, PT, R14, RZ, P0 ;  /* 0x000000ff0e00720c */ /* 0x000fc40000701670 */
[----:B------:R-:W-:Y:S01]  /*0bc0*/  ISETP.LT.OR P1, PT, R12, RZ, P1 ;  /* 0x000000ff0c00720c */ /* 0x000fe20000f21670 */
[----:B-1----:R-:W-:-:S10]  /*0bd0*/  IMAD.WIDE R6, R15, 0x4, R6 ;  /* 0x000000040f067825 */ /* 0x002fd400078e0206 */
[----:B------:R-:W0:Y:S08]  /*0be0*/  @!P0 LDC R13, c[0x0][0x398] ;  /* 0x0000e600ff0d8b82 */ /* 0x000e300000000800 */
[----:B------:R-:W1:Y:S08]  /*0bf0*/  @!P0 LDC.64 R10, c[0x0][0x388] ;  /* 0x0000e200ff0a8b82 */ /* 0x000e700000000a00 */
[----:B------:R-:W2:Y:S08]  /*0c00*/  @!P1 LDC R16, c[0x0][0x398] ;  /* 0x0000e600ff109b82 */ /* 0x000eb00000000800 */
[----:B------:R-:W3:Y:S01]  /*0c10*/  @!P1 LDC.64 R8, c[0x0][0x388] ;  /* 0x0000e200ff089b82 */ /* 0x000ee20000000a00 */
[----:B0-----:R-:W-:-:S04]  /*0c20*/  @!P0 IMAD R13, R14, R13, R3 ;  /* 0x0000000d0e0d8224 */ /* 0x001fc800078e0203 */
[----:B-1----:R-:W-:-:S06]  /*0c30*/  @!P0 IMAD.WIDE R10, R13, 0x4, R10 ;  /* 0x000000040d0a8825 */ /* 0x002fcc00078e020a */
[----:B------:R-:W4:Y:S01]  /*0c40*/  @!P0 LDG.E R11, desc[UR8][R10.64] ;  /* 0x000000080a0b8981 */ /* 0x000f22000c1e1900 */
[----:B--2---:R-:W-:-:S03]  /*0c50*/  @!P1 IMAD R13, R12, R16, R3 ;  /* 0x000000100c0d9224 */ /* 0x004fc600078e0203 */
[----:B------:R-:W4:Y:S01]  /*0c60*/  @!P0 LDG.E R12, desc[UR8][R6.64] ;  /* 0x00000008060c8981 */ /* 0x000f22000c1e1900 */
[----:B---3--:R-:W-:-:S03]  /*0c70*/  @!P1 IMAD.WIDE R8, R13, 0x4, R8 ;  /* 0x000000040d089825 */ /* 0x008fc600078e0208 */
[----:B------:R-:W2:Y:S04]  /*0c80*/  @!P1 LDG.E R13, desc[UR8][R6.64+-0x4] ;  /* 0xfffffc08060d9981 */ /* 0x000ea8000c1e1900 */
[----:B------:R-:W2:Y:S01]  /*0c90*/  @!P1 LDG.E R9, desc[UR8][R8.64] ;  /* 0x0000000808099981 */ /* 0x000ea2000c1e1900 */
[----:B------:R-:W-:Y:S01]  /*0ca0*/  UIADD3 UR4, UPT, UPT, UR4, 0x2, URZ ;  /* 0x0000000204047890 */ /* 0x000fe2000fffe0ff */
[----:B----4-:R-:W-:-:S04]  /*0cb0*/  @!P0 FFMA R0, R11, R12, R0 ;  /* 0x0000000c0b008223 */ /* 0x010fc80000000000 */
[----:B--2---:R-:W-:-:S07]  /*0cc0*/  @!P1 FFMA R0, R9, R13, R0 ;  /* 0x0000000d09009223 */ /* 0x004fce0000000000 */
.L_x_4:
[----:B------:R-:W-:Y:S01]  /*0cd0*/  IADD3 R2, PT, PT, R2, UR4, RZ ;  /* 0x0000000402027c10 */ /* 0x000fe2000fffe0ff */
[----:B------:R-:W-:Y:S03]  /*0ce0*/  BSSY.RECONVERGENT B0, `(.L_x_0) ;  /* 0x000000e000007945 */ /* 0x000fe60003800200 */
[----:B------:R-:W-:-:S04]  /*0cf0*/  ISETP.GE.AND P0, PT, R2, UR6, PT ;  /* 0x0000000602007c0c */ /* 0x000fc8000bf06270 */
[----:B------:R-:W-:-:S13]  /*0d00*/  ISETP.LT.OR P0, PT, R2, RZ, P0 ;  /* 0x000000ff0200720c */ /* 0x000fda0000701670 */
[----:B------:R-:W-:Y:S05]  /*0d10*/  @P0 BRA `(.L_x_5) ;  /* 0x0000000000280947 */ /* 0x000fea0003800000 */
[----:B------:R-:W0:Y:S01]  /*0d20*/  LDC.64 R8, c[0x0][0x390] ;  /* 0x0000e400ff087b82 */ /* 0x000e220000000a00 */
[----:B------:R-:W1:Y:S01]  /*0d30*/  LDCU UR5, c[0x0][0x398] ;  /* 0x00007300ff0577ac */ /* 0x000e620008000800 */
[----:B------:R-:W-:-:S06]  /*0d40*/  IADD3 R11, PT, PT, R5, -UR4, RZ ;  /* 0x80000004050b7c10 */ /* 0x000fcc000fffe0ff */
[----:B------:R-:W2:Y:S01]  /*0d50*/  LDC.64 R6, c[0x0][0x388] ;  /* 0x0000e200ff067b82 */ /* 0x000ea20000000a00 */
[----:B-1----:R-:W-:Y:S02]  /*0d60*/  IMAD R5, R2, UR5, R3 ;  /* 0x0000000502057c24 */ /* 0x002fe4000f8e0203 */
[----:B0-----:R-:W-:-:S06]  /*0d70*/  IMAD.WIDE R8, R11, 0x4, R8 ;  /* 0x000000040b087825 */ /* 0x001fcc00078e0208 */
[----:B------:R-:W3:Y:S01]  /*0d80*/  LDG.E R8, desc[UR8][R8.64] ;  /* 0x0000000808087981 */ /* 0x000ee2000c1e1900 */
[----:B--2---:R-:W-:-:S06]  /*0d90*/  IMAD.WIDE R6, R5, 0x4, R6 ;  /* 0x0000000405067825 */ /* 0x004fcc00078e0206 */
[----:B------:R-:W3:Y:S02]  /*0da0*/  LDG.E R7, desc[UR8][R6.64] ;  /* 0x0000000806077981 */ /* 0x000ee4000c1e1900 */
[----:B---3--:R-:W-:-:S07]  /*0db0*/  FFMA R0, R7, R8, R0 ;  /* 0x0000000807007223 */ /* 0x008fce0000000000 */
.L_x_5:
[----:B------:R-:W-:Y:S05]  /*0dc0*/  BSYNC.RECONVERGENT B0 ;  /* 0x0000000000007941 */ /* 0x000fea0003800200 */
.L_x_0:
[----:B------:R-:W0:Y:S01]  /*0dd0*/  LDC.64 R6, c[0x0][0x380] ;  /* 0x0000e000ff067b82 */ /* 0x000e220000000a00 */
[----:B------:R-:W-:-:S05]  /*0de0*/  IADD3 R3, PT, PT, R3, R4, RZ ;  /* 0x0000000403037210 */ /* 0x000fca0007ffe0ff */
[----:B0-----:R-:W-:-:S05]  /*0df0*/  IMAD.WIDE R2, R3, 0x4, R6 ;  /* 0x0000000403027825 */ /* 0x001fca00078e0206 */
[----:B------:R-:W-:Y:S01]  /*0e00*/  STG.E desc[UR8][R2.64], R0 ;  /* 0x0000000002007986 */ /* 0x000fe2000c101908 */
[----:B------:R-:W-:Y:S05]  /*0e10*/  EXIT ;  /* 0x000000000000794d */ /* 0x000fea0003800000 */
.L_x_6:
[----:B------:R-:W-:-:S00]  /*0e20*/  BRA `(.L_x_6) ;  /* 0xfffffffc00fc7947 */ /* 0x000fc0000383ffff */
[----:B------:R-:W-:-:S00]  /*0e30*/  NOP ;  /* 0x0000000000007918 */ /* 0x000fc00000000000 */
        /* <DEDUP_REMOVED lines=12> */
.L_x_14:


//--------------------- .text._Z6RowGPUPfS_S_iii  --------------------------
	.section	.text._Z6RowGPUPfS_S_iii,"ax",@progbits
	.align	128
        .global         _Z6RowGPUPfS_S_iii
        .type           _Z6RowGPUPfS_S_iii,@function
        .size           _Z6RowGPUPfS_S_iii,(.L_x_15 - _Z6RowGPUPfS_S_iii)
        .other          _Z6RowGPUPfS_S_iii,@"STO_CUDA_ENTRY STV_DEFAULT"
_Z6RowGPUPfS_S_iii:
.text._Z6RowGPUPfS_S_iii:
        /* <DEDUP_REMOVED lines=12> */
[----:B0-----:R-:W-:Y:S02]  /*00c0*/  IMAD R5, R0, UR6, R5 ;  /* 0x0000000600057c24 */ /* 0x001fe4000f8e0205 */
[----:B------:R-:W-:Y:S02]  /*00d0*/  IMAD.MOV.U32 R0, RZ, RZ, RZ ;  /* 0x000000ffff007224 */ /* 0x000fe400078e00ff */
[----:B---3--:R-:W-:Y:S02]  /*00e0*/  IMAD R2, R3, UR5, R2 ;  /* 0x0000000503027c24 */ /* 0x008fe4000f8e0202 */
[----:B------:R-:W-:Y:S01]  /*00f0*/  IMAD R3, R5, UR4, RZ ;  /* 0x0000000405037c24 */ /* 0x000fe2000f8e02ff */
[----:B----4-:R-:W-:Y:S06]  /*0100*/  BRA.U !UP0, `(.L_x_7) ;  /* 0x0000000908587547 */ /* 0x010fec000b800000 */
[----:B------:R-:W-:Y:S01]  /*0110*/  UISETP.GE.U32.AND UP0, UPT, UR7, 0x4, UPT ;  /* 0x000000040700788c */ /* 0x000fe2000bf06070 */
[----:B------:R-:W-:Y:S01]  /*0120*/  IMAD.MOV.U32 R0, RZ, RZ, RZ ;  /* 0x000000ffff007224 */ /* 0x000fe200078e00ff */
[----:B------:R-:W-:-:S07]  /*0130*/  UIADD3 UR4, UPT, UPT, -UR7, URZ, URZ ;  /* 0x000000ff07047290 */ /* 0x000fce000fffe1ff */
[----:B------:R-:W-:Y:S05]  /*0140*/  BRA.U !UP0, `(.L_x_8) ;  /* 0x0000000508187547 */ /* 0x000fea000b800000 */
[----:B------:R-:W0:Y:S01]  /*0150*/  LDCU UR10, c[0x0][0x398] ;  /* 0x00007300ff0a77ac */ /* 0x000e220008000800 */
[----:B------:R-:W-:Y:S01]  /*0160*/  IADD3 R18, PT, PT, R2, -UR7, RZ ;  /* 0x8000000702127c10 */ /* 0x000fe2000fffe0ff */
[----:B------:R-:W-:Y:S01]  /*0170*/  IMAD.MOV.U32 R0, RZ, RZ, RZ ;  /* 0x000000ffff007224 */ /* 0x000fe200078e00ff */
[----:B------:R-:W-:Y:S01]  /*0180*/  USHF.L.U32 UR6, UR7, 0x1, URZ ;  /* 0x0000000107067899 */ /* 0x000fe200080006ff */
[----:B------:R-:W1:Y:S03]  /*0190*/  LDCU UR11, c[0x0][0x398] ;  /* 0x00007300ff0b77ac */ /* 0x000e660008000800 */
[----:B------:R-:W-:Y:S02]  /*01a0*/  ULOP3.LUT UR4, UR6, 0xfffffff8, URZ, 0xc0, !UPT ;  /* 0xfffffff806047892 */ /* 0x000fe4000f8ec0ff */
[----:B------:R-:W-:Y:S01]  /*01b0*/  MOV R4, UR6 ;  /* 0x0000000600047c02 */ /* 0x000fe20008000f00 */
[----:B------:R-:W-:-:S02]  /*01c0*/  UIADD3 UR5, UPT, UPT, -UR7, 0x3, URZ ;  /* 0x0000000307057890 */ /* 0x000fc4000fffe1ff */
[----:B------:R-:W-:Y:S01]  /*01d0*/  UIADD3 UR4, UPT, UPT, -UR4, URZ, URZ ;  /* 0x000000ff04047290 */ /* 0x000fe2000fffe1ff */
[----:B0-----:R-:W-:-:S04]  /*01e0*/  IMAD R10, R5, UR10, R2 ;  /* 0x0000000a050a7c24 */ /* 0x001fc8000f8e0202 */
[----:B-1----:R-:W-:-:S07]  /*01f0*/  VIADD R10, R10, -UR7 ;  /* 0x800000070a0a7c36 */ /* 0x002fce0008000000 */
.L_x_9:
[----:B------:R-:W0:Y:S01]  /*0200*/  LDC.64 R6, c[0x0][0x388] ;  /* 0x0000e200ff067b82 */ /* 0x000e220000000a00 */
[----:B------:R-:W-:-:S04]  /*0210*/  ISETP.GE.AND P1, PT, R18, UR11, PT ;  /* 0x0000000b12007c0c */ /* 0x000fc8000bf26270 */
[----:B------:R-:W-:-:S03]  /*0220*/  ISETP.LT.OR P1, PT, R18, RZ, P1 ;  /* 0x000000ff1200720c */ /* 0x000fc60000f21670 */
[----:B------:R-:W1:Y:S01]  /*0230*/  LDC.64 R8, c[0x0][0x390] ;  /* 0x0000e400ff087b82 */ /* 0x000e620000000a00 */
[----:B0-----:R-:W-:-:S09]  /*0240*/  IMAD.WIDE R6, R10, 0x4, R6 ;  /* 0x000000040a067825 */ /* 0x001fd200078e0206 */
[----:B------:R-:W2:Y:S01]  /*0250*/  @!P1 LDG.E R11, desc[UR8][R6.64] ;  /* 0x00000008060b9981 */ /* 0x000ea2000c1e1900 */
[----:B-1----:R-:W-:-:S05]  /*0260*/  IMAD.WIDE R8, R4, 0x4, R8 ;  /* 0x0000000404087825 */ /* 0x002fca00078e0208 */
[----:B------:R-:W2:Y:S01]  /*0270*/  @!P1 LDG.E R12, desc[UR8][R8.64] ;  /* 0x00000008080c9981 */ /* 0x000ea2000c1e1900 */
[C---:B------:R-:W-:Y:S01]  /*0280*/  IADD3 R13, PT, PT, R18.reuse, 0x1, RZ ;  /* 0x00000001120d7810 */ /* 0x040fe20007ffe0ff */
[C---:B------:R-:W-:Y:S01]  /*0290*/  VIADD R14, R18.reuse, 0x2 ;  /* 0x00000002120e7836 */ /* 0x040fe20000000000 */
[----:B------:R-:W-:Y:S02]  /*02a0*/  IADD3 R15, PT, PT, R18, 0x3, RZ ;  /* 0x00000003120f7810 */ /* 0x000fe40007ffe0ff */
[C---:B------:R-:W-:Y:S02]  /*02b0*/  ISETP.GE.AND P0, PT, R13.reuse, UR11, PT ;  /* 0x0000000b0d007c0c */ /* 0x040fe4000bf06270 */
[----:B------:R-:W-:Y:S02]  /*02c0*/  ISETP.GE.AND P2, PT, R14, UR11, PT ;  /* 0x0000000b0e007c0c */ /* 0x000fe4000bf46270 */
[----:B------:R-:W-:Y:S01]  /*02d0*/  ISETP.LT.OR P0, PT, R13, RZ, P0 ;  /* 0x000000ff0d00720c */ /* 0x000fe20000701670 */
[----:B------:R-:W-:Y:S01]  /*02e0*/  VIADD R13, R18, 0x4 ;  /* 0x00000004120d7836 */ /* 0x000fe20000000000 */
[----:B------:R-:W-:-:S02]  /*02f0*/  ISETP.GE.AND P3, PT, R15, UR11, PT ;  /* 0x0000000b0f007c0c */ /* 0x000fc4000bf66270 */
[----:B------:R-:W-:Y:S02]  /*0300*/  ISETP.LT.OR P2, PT, R14, RZ, P2 ;  /* 0x000000ff0e00720c */ /* 0x000fe40001741670 */
[C---:B------:R-:W-:Y:S02]  /*0310*/  IADD3 R14, PT, PT, R18.reuse, 0x5, RZ ;  /* 0x00000005120e7810 */ /* 0x040fe40007ffe0ff */
[----:B------:R-:W-:Y:S01]  /*0320*/  ISETP.LT.OR P3, PT, R15, RZ, P3 ;  /* 0x000000ff0f00720c */ /* 0x000fe20001f61670 */
[----:B------:R-:W-:Y:S01]  /*0330*/  VIADD R15, R18, 0x6 ;  /* 0x00000006120f7836 */ /* 0x000fe20000000000 */
[C---:B------:R-:W-:Y:S02]  /*0340*/  ISETP.GE.AND P4, PT, R13.reuse, UR11, PT ;  /* 0x0000000b0d007c0c */ /* 0x040fe4000bf86270 */
[----:B------:R-:W-:Y:S02]  /*0350*/  ISETP.GE.AND P6, PT, R14, UR11, PT ;  /* 0x0000000b0e007c0c */ /* 0x000fe4000bfc6270 */
[----:B------:R-:W-:-:S02]  /*0360*/  ISETP.LT.OR P4, PT, R13, RZ, P4 ;  /* 0x000000ff0d00720c */ /* 0x000fc40002781670 */
[----:B------:R-:W-:Y:S01]  /*0370*/  ISETP.GE.AND P5, PT, R15, UR11, PT ;  /* 0x0000000b0f007c0c */ /* 0x000fe2000bfa6270 */
[----:B------:R-:W3:Y:S01]  /*0380*/  @!P0 LDG.E R13, desc[UR8][R6.64+0x4] ;  /* 0x00000408060d8981 */ /* 0x000ee2000c1e1900 */
[----:B------:R-:W-:-:S03]  /*0390*/  ISETP.LT.OR P6, PT, R14, RZ, P6 ;  /* 0x000000ff0e00720c */ /* 0x000fc600037c1670 */
[----:B------:R-:W3:Y:S01]  /*03a0*/  @!P0 LDG.E R14, desc[UR8][R8.64+-0x4] ;  /* 0xfffffc08080e8981 */ /* 0x000ee2000c1e1900 */
[----:B------:R-:W-:Y:S02]  /*03b0*/  ISETP.LT.OR P5, PT, R15, RZ, P5 ;  /* 0x000000ff0f00720c */ /* 0x000fe40002fa1670 */
[----:B------:R-:W-:Y:S01]  /*03c0*/  IADD3 R17, PT, PT, R18, 0x7, RZ ;  /* 0x0000000712117810 */ /* 0x000fe20007ffe0ff */
[----:B------:R-:W4:Y:S04]  /*03d0*/  @!P2 LDG.E R15, desc[UR8][R6.64+0x8] ;  /* 0x00000808060fa981 */ /* 0x000f28000c1e1900 */
[----:B------:R-:W4:Y:S04]  /*03e0*/  @!P2 LDG.E R16, desc[UR8][R8.64+-0x8] ;  /* 0xfffff8080810a981 */ /* 0x000f28000c1e1900 */
[----:B------:R-:W5:Y:S04]  /*03f0*/  @!P4 LDG.E R19, desc[UR8][R8.64+-0x10] ;  /* 0xfffff0080813c981 */ /* 0x000f68000c1e1900 */
[----:B------:R-:W5:Y:S04]  /*0400*/  @!P6 LDG.E R21, desc[UR8][R6.64+0x14] ;  /* 0x000014080615e981 */ /* 0x000f68000c1e1900 */
[----:B------:R-:W5:Y:S04]  /*0410*/  @!P6 LDG.E R20, desc[UR8][R8.64+-0x14] ;  /* 0xffffec080814e981 */ /* 0x000f68000c1e1900 */
[----:B------:R-:W5:Y:S04]  /*0420*/  @!P5 LDG.E R23, desc[UR8][R6.64+0x18] ;  /* 0x000018080617d981 */ /* 0x000f68000c1e1900 */
[----:B------:R-:W5:Y:S01]  /*0430*/  @!P5 LDG.E R22, desc[UR8][R8.64+-0x18] ;  /* 0xffffe8080816d981 */ /* 0x000f62000c1e1900 */
[----:B--2---:R-:W-:Y:S01]  /*0440*/  @!P1 FFMA R0, R11, R12, R0 ;  /* 0x0000000c0b009223 */ /* 0x004fe20000000000 */
[----:B------:R-:W-:-:S02]  /*0450*/  ISETP.GE.AND P1, PT, R17, UR11, PT ;  /* 0x0000000b11007c0c */ /* 0x000fc4000bf26270 */
[----:B------:R-:W2:Y:S04]  /*0460*/  @!P3 LDG.E R11, desc[UR8][R6.64+0xc] ;  /* 0x00000c08060bb981 */ /* 0x000ea8000c1e1900 */
[----:B------:R-:W2:Y:S01]  /*0470*/  @!P3 LDG.E R12, desc[UR8][R8.64+-0xc] ;  /* 0xfffff408080cb981 */ /* 0x000ea2000c1e1900 */
[----:B------:R-:W-:-:S03]  /*0480*/  ISETP.LT.OR P1, PT, R17, RZ, P1 ;  /* 0x000000ff1100720c */ /* 0x000fc60000f21670 */
[----:B------:R-:W5:Y:S10]  /*0490*/  @!P4 LDG.E R17, desc[UR8][R6.64+0x10] ;  /* 0x000010080611c981 */ /* 0x000f74000c1e1900 */
[----:B------:R-:W5:Y:S04]  /*04a0*/  @!P1 LDG.E R25, desc[UR8][R6.64+0x1c] ;  /* 0x00001c0806199981 */ /* 0x000f68000c1e1900 */
[----:B------:R-:W5:Y:S01]  /*04b0*/  @!P1 LDG.E R24, desc[UR8][R8.64+-0x1c] ;  /* 0xffffe40808189981 */ /* 0x000f62000c1e1900 */
[----:B---3--:R-:W-:Y:S01]  /*04c0*/  @!P0 FFMA R0, R13, R14, R0 ;  /* 0x0000000e0d008223 */ /* 0x008fe20000000000 */
[----:B------:R-:W-:-:S03]  /*04d0*/  UIADD3 UR4, UPT, UPT, UR4, 0x8, URZ ;  /* 0x0000000804047890 */ /* 0x000fc6000fffe0ff */
[----:B----4-:R-:W-:Y:S01]  /*04e0*/  @!P2 FFMA R0, R15, R16, R0 ;  /* 0x000000100f00a223 */ /* 0x010fe20000000000 */
[----:B------:R-:W-:Y:S01]  /*04f0*/  UISETP.NE.AND UP0, UPT, UR4, URZ, UPT ;  /* 0x000000ff0400728c */ /* 0x000fe2000bf05270 */
[----:B------:R-:W-:Y:S01]  /*0500*/  VIADD R18, R18, 0x8 ;  /* 0x0000000812127836 */ /* 0x000fe20000000000 */
[----:B------:R-:W-:Y:S01]  /*0510*/  IADD3 R10, PT, PT, R10, 0x8, RZ ;  /* 0x000000080a0a7810 */ /* 0x000fe20007ffe0ff */
[----:B------:R-:W-:Y:S01]  /*0520*/  VIADD R4, R4, 0xfffffff8 ;  /* 0xfffffff804047836 */ /* 0x000fe20000000000 */
[----:B------:R-:W-:Y:S01]  /*0530*/  UIADD3 UR5, UPT, UPT, UR5, 0x8, URZ ;  /* 0x0000000805057890 */ /* 0x000fe2000fffe0ff */
[----:B--2---:R-:W-:-:S04]  /*0540*/  @!P3 FFMA R0, R11, R12, R0 ;  /* 0x0000000c0b00b223 */ /* 0x004fc80000000000 */
[----:B-----5:R-:W-:-:S04]  /*0550*/  @!P4 FFMA R0, R17, R19, R0 ;  /* 0x000000131100c223 */ /* 0x020fc80000000000 */
[----:B------:R-:W-:-:S04]  /*0560*/  @!P6 FFMA R0, R21, R20, R0 ;  /* 0x000000141500e223 */ /* 0x000fc80000000000 */
[----:B------:R-:W-:-:S04]  /*0570*/  @!P5 FFMA R0, R23, R22, R0 ;  /* 0x000000161700d223 */ /* 0x000fc80000000000 */
[----:B------:R-:W-:Y:S01]  /*0580*/  @!P1 FFMA R0, R25, R24, R0 ;  /* 0x0000001819009223 */ /* 0x000fe20000000000 */
[----:B------:R-:W-:Y:S06]  /*0590*/  BRA.U UP0, `(.L_x_9) ;  /* 0xfffffffd00187547 */ /* 0x000fec000b83ffff */
[----:B------:R-:W-:-:S12]  /*05a0*/  UIADD3 UR4, UPT, UPT, UR5, -0x3, URZ ;  /* 0xfffffffd05047890 */ /* 0x000fd8000fffe0ff */
.L_x_8:
[----:B------:R-:W0:Y:S01]  /*05b0*/  LDC R4, c[0x0][0x3a0] ;  /* 0x0000e800ff047b82 */ /* 0x000e220000000800 */
[----:B------:R-:W1:Y:S01]  /*05c0*/  LDCU UR6, c[0x0][0x398] ;  /* 0x00007300ff0677ac */ /* 0x000e620008000800 */
[C---:B0-----:R-:W-:Y:S02]  /*05d0*/  SHF.L.U32 R6, R4.reuse, 0x1, RZ ;  /* 0x0000000104067819 */ /* 0x041fe400000006ff */
[----:B------:R-:W-:Y:S02]  /*05e0*/  LOP3.LUT R7, R4, 0x1, RZ, 0xc0, !PT ;  /* 0x0000000104077812 */ /* 0x000fe400078ec0ff */
[----:B------:R-:W-:Y:S02]  /*05f0*/  LOP3.LUT R6, R6, 0x6, RZ, 0xc0, !PT ;  /* 0x0000000606067812 */ /* 0x000fe400078ec0ff */
[----:B------:R-:W-:Y:S02]  /*0600*/  ISETP.NE.U32.AND P3, PT, R7, 0x1, PT ;  /* 0x000000010700780c */ /* 0x000fe40003f65070 */
[----:B------:R-:W-:-:S13]  /*0610*/  ISETP.GE.U32.AND P0, PT, R6, 0x3, PT ;  /* 0x000000030600780c */ /* 0x000fda0003f06070 */
[----:B-1----:R-:W-:Y:S05]  /*0620*/  @!P0 BRA `(.L_x_10) ;  /* 0x0000000000808947 */ /* 0x002fea0003800000 */
[----:B------:R-:W0:Y:S01]  /*0630*/  LDCU UR5, c[0x0][0x398] ;  /* 0x00007300ff0577ac */ /* 0x000e220008000800 */
[----:B------:R-:W1:Y:S01]  /*0640*/  LDC.64 R6, c[0x0][0x388] ;  /* 0x0000e200ff067b82 */ /* 0x000e620000000a00 */
[----:B------:R-:W-:Y:S01]  /*0650*/  VIADD R10, R2, UR4 ;  /* 0x00000004020a7c36 */ /* 0x000fe20008000000 */
[----:B------:R-:W-:-:S03]  /*0660*/  IADD3 R13, PT, PT, R4, -UR4, RZ ;  /* 0x80000004040d7c10 */ /* 0x000fc6000fffe0ff */
[C---:B------:R-:W-:Y:S01]  /*0670*/  VIADD R12, R10.reuse, 0x2 ;  /* 0x000000020a0c7836 */ /* 0x040fe20000000000 */
[C---:B------:R-:W-:Y:S02]  /*0680*/  IADD3 R11, PT, PT, R10.reuse, 0x1, RZ ;  /* 0x000000010a0b7810 */ /* 0x040fe40007ffe0ff */
[----:B------:R-:W2:Y:S01]  /*0690*/  LDC.64 R8, c[0x0][0x390] ;  /* 0x0000e400ff087b82 */ /* 0x000ea20000000a00 */
[C---:B0-----:R-:W-:Y:S02]  /*06a0*/  ISETP.GE.AND P1, PT, R10.reuse, UR5, PT ;  /* 0x000000050a007c0c */ /* 0x041fe4000bf26270 */
[C---:B------:R-:W-:Y:S02]  /*06b0*/  ISETP.GE.AND P0, PT, R11.reuse, UR5, PT ;  /* 0x000000050b007c0c */ /* 0x040fe4000bf06270 */
[----:B------:R-:W-:Y:S02]  /*06c0*/  ISETP.LT.OR P1, PT, R10, RZ, P1 ;  /* 0x000000ff0a00720c */ /* 0x000fe40000f21670 */
[----:B------:R-:W-:Y:S01]  /*06d0*/  ISETP.LT.OR P0, PT, R11, RZ, P0 ;  /* 0x000000ff0b00720c */ /* 0x000fe20000701670 */
[----:B------:R-:W-:Y:S01]  /*06e0*/  IMAD R11, R5, UR5, R10 ;  /* 0x00000005050b7c24 */ /* 0x000fe2000f8e020a */
[----:B------:R-:W-:Y:S01]  /*06f0*/  ISETP.GE.AND P2, PT, R12, UR5, PT ;  /* 0x000000050c007c0c */ /* 0x000fe2000bf46270 */
[----:B------:R-:W-:-:S02]  /*0700*/  VIADD R10, R10, 0x3 ;  /* 0x000000030a0a7836 */ /* 0x000fc40000000000 */
[----:B-1----:R-:W-:Y:S01]  /*0710*/  IMAD.WIDE R6, R11, 0x4, R6 ;  /* 0x000000040b067825 */ /* 0x002fe200078e0206 */
[----:B------:R-:W-:Y:S02]  /*0720*/  ISETP.LT.OR P2, PT, R12, RZ, P2 ;  /* 0x000000ff0c00720c */ /* 0x000fe40001741670 */
[C---:B------:R-:W-:Y:S01]  /*0730*/  ISETP.GE.AND P4, PT, R10.reuse, UR5, PT ;  /* 0x000000050a007c0c */ /* 0x040fe2000bf86270 */
[----:B--2---:R-:W-:Y:S02]  /*0740*/  IMAD.WIDE R8, R13, 0x4, R8 ;  /* 0x000000040d087825 */ /* 0x004fe400078e0208 */
[----:B------:R-:W2:Y:S01]  /*0750*/  @!P1 LDG.E R11, desc[UR8][R6.64] ;  /* 0x00000008060b9981 */ /* 0x000ea2000c1e1900 */
[----:B------:R-:W-:-:S03]  /*0760*/  ISETP.LT.OR P4, PT, R10, RZ, P4 ;  /* 0x000000ff0a00720c */ /* 0x000fc60002781670 */
[----:B------:R-:W2:Y:S04]  /*0770*/  @!P1 LDG.E R10, desc[UR8][R8.64] ;  /* 0x00000008080a9981 */ /* 0x000ea8000c1e1900 */
[----:B------:R-:W3:Y:S04]  /*0780*/  @!P0 LDG.E R13, desc[UR8][R6.64+0x4] ;  /* 0x00000408060d8981 */ /* 0x000ee8000c1e1900 */
[----:B------:R-:W3:Y:S04]  /*0790*/  @!P0 LDG.E R12, desc[UR8][R8.64+-0x4] ;  /* 0xfffffc08080c8981 */ /* 0x000ee8000c1e1900 */
[----:B------:R-:W4:Y:S04]  /*07a0*/  @!P2 LDG.E R15, desc[UR8][R6.64+0x8] ;  /* 0x00000808060fa981 */ /* 0x000f28000c1e1900 */
[----:B------:R-:W4:Y:S04]  /*07b0*/  @!P2 LDG.E R14, desc[UR8][R8.64+-0x8] ;  /* 0xfffff808080ea981 */ /* 0x000f28000c1e1900 */
[----:B------:R-:W5:Y:S04]  /*07c0*/  @!P4 LDG.E R17, desc[UR8][R6.64+0xc] ;  /* 0x00000c080611c981 */ /* 0x000f68000c1e1900 */
[----:B------:R-:W5:Y:S01]  /*07d0*/  @!P4 LDG.E R16, desc[UR8][R8.64+-0xc] ;  /* 0xfffff4080810c981 */ /* 0x000f62000c1e1900 */
[----:B------:R-:W-:Y:S01]  /*07e0*/  UIADD3 UR4, UPT, UPT, UR4, 0x4, URZ ;  /* 0x0000000404047890 */ /* 0x000fe2000fffe0ff */
[----:B--2---:R-:W-:-:S04]  /*07f0*/  @!P1 FFMA R0, R11, R10, R0 ;  /* 0x0000000a0b009223 */ /* 0x004fc80000000000 */
[----:B---3--:R-:W-:-:S04]  /*0800*/  @!P0 FFMA R0, R13, R12, R0 ;  /* 0x0000000c0d008223 */ /* 0x008fc80000000000 */
[----:B----4-:R-:W-:-:S04]  /*0810*/  @!P2 FFMA R0, R15, R14, R0 ;  /* 0x0000000e0f00a223 */ /* 0x010fc80000000000 */
[----:B-----5:R-:W-:-:S07]  /*0820*/  @!P4 FFMA R0, R17, R16, R0 ;  /* 0x000000101100c223 */ /* 0x020fce0000000000 */
.L_x_10:
[----:B------:R-:W-:Y:S05]  /*0830*/  @P3 BRA `(.L_x_11) ;  /* 0x0000000000503947 */ /* 0x000fea0003800000 */
[----:B------:R-:W0:Y:S01]  /*0840*/  LDCU UR5, c[0x0][0x398] ;  /* 0x00007300ff0577ac */ /* 0x000e220008000800 */
[----:B------:R-:W1:Y:S01]  /*0850*/  LDC.64 R6, c[0x0][0x388] ;  /* 0x0000e200ff067b82 */ /* 0x000e620000000a00 */
[----:B------:R-:W-:Y:S02]  /*0860*/  IADD3 R10, PT, PT, R2, UR4, RZ ;  /* 0x00000004020a7c10 */ /* 0x000fe4000fffe0ff */
[----:B------:R-:W-:-:S03]  /*0870*/  IADD3 R13, PT, PT, R4, -UR4, RZ ;  /* 0x80000004040d7c10 */ /* 0x000fc6000fffe0ff */
[C---:B------:R-:W-:Y:S02]  /*0880*/  VIADD R11, R10.reuse, 0x1 ;  /* 0x000000010a0b7836 */ /* 0x040fe40000000000 */
[----:B------:R-:W2:Y:S01]  /*0890*/  LDC.64 R8, c[0x0][0x390] ;  /* 0x0000e400ff087b82 */ /* 0x000ea20000000a00 */
[C---:B0-----:R-:W-:Y:S02]  /*08a0*/  ISETP.GE.AND P0, PT, R10.reuse, UR5, PT ;  /* 0x000000050a007c0c */ /* 0x041fe4000bf06270 */
[C---:B------:R-:W-:Y:S02]  /*08b0*/  ISETP.GE.AND P1, PT, R11.reuse, UR5, PT ;  /* 0x000000050b007c0c */ /* 0x040fe4000bf26270 */
[----:B------:R-:W-:Y:S02]  /*08c0*/  ISETP.LT.OR P0, PT, R10, RZ, P0 ;  /* 0x000000ff0a00720c */ /* 0x000fe40000701670 */
[----:B------:R-:W-:Y:S01]  /*08d0*/  ISETP.LT.OR P1, PT, R11, RZ, P1 ;  /* 0x000000ff0b00720c */ /* 0x000fe20000f21670 */
[----:B------:R-:W-:-:S04]  /*08e0*/  IMAD R11, R5, UR5, R10 ;  /* 0x00000005050b7c24 */ /* 0x000fc8000f8e020a */
[----:B-1----:R-:W-:-:S04]  /*08f0*/  IMAD.WIDE R6, R11, 0x4, R6 ;  /* 0x000000040b067825 */ /* 0x002fc800078e0206 */
[----:B--2---:R-:W-:Y:S02]  /*0900*/  IMAD.WIDE R8, R13, 0x4, R8 ;  /* 0x000000040d087825 */ /* 0x004fe400078e0208 */
[----:B------:R-:W2:Y:S04]  /*0910*/  @!P0 LDG.E R11, desc[UR8][R6.64] ;  /* 0x00000008060b8981 */ /* 0x000ea8000c1e1900 */
[----:B------:R-:W2:Y:S04]  /*0920*/  @!P0 LDG.E R10, desc[UR8][R8.64] ;  /* 0x00000008080a8981 */ /* 0x000ea8000c1e1900 */
[----:B------:R-:W3:Y:S04]  /*0930*/  @!P1 LDG.E R13, desc[UR8][R6.64+0x4] ;  /* 0x00000408060d9981 */ /* 0x000ee8000c1e1900 */
[----:B------:R-:W3:Y:S01]  /*0940*/  @!P1 LDG.E R12, desc[UR8][R8.64+-0x4] ;  /* 0xfffffc08080c9981 */ /* 0x000ee2000c1e1900 */
[----:B------:R-:W-:Y:S01]  /*0950*/  UIADD3 UR4, UPT, UPT, UR4, 0x2, URZ ;  /* 0x0000000204047890 */ /* 0x000fe2000fffe0ff */
[----:B--2---:R-:W-:-:S04]  /*0960*/  @!P0 FFMA R0, R11, R10, R0 ;  /* 0x0000000a0b008223 */ /* 0x004fc80000000000 */
[----:B---3--:R-:W-:-:S07]  /*0970*/  @!P1 FFMA R0, R13, R12, R0 ;  /* 0x0000000c0d009223 */ /* 0x008fce0000000000 */
.L_x_11:
[----:B------:R-:W-:Y:S01]  /*0980*/  VIADD R10, R2, UR4 ;  /* 0x00000004020a7c36 */ /* 0x000fe20008000000 */
[----:B------:R-:W-:Y:S04]  /*0990*/  BSSY.RECONVERGENT B0, `(.L_x_7) ;  /* 0x000000d000007945 */ /* 0x000fe80003800200 */
[----:B------:R-:W-:-:S04]  /*09a0*/  ISETP.GE.AND P0, PT, R10, UR6, PT ;  /* 0x000000060a007c0c */ /* 0x000fc8000bf06270 */
[----:B------:R-:W-:-:S13]  /*09b0*/  ISETP.LT.OR P0, PT, R10, RZ, P0 ;  /* 0x000000ff0a00720c */ /* 0x000fda0000701670 */
[----:B------:R-:W-:Y:S05]  /*09c0*/  @P0 BRA `(.L_x_12) ;  /* 0x0000000000240947 */ /* 0x000fea0003800000 */
[----:B------:R-:W0:Y:S01]  /*09d0*/  LDC.64 R6, c[0x0][0x388] ;  /* 0x0000e200ff067b82 */ /* 0x000e220000000a00 */
[----:B------:R-:W-:Y:S01]  /*09e0*/  IMAD R5, R5, UR6, R10 ;  /* 0x0000000605057c24 */ /* 0x000fe2000f8e020a */
[----:B------:R-:W-:-:S06]  /*09f0*/  IADD3 R11, PT, PT, R4, -UR4, RZ ;  /* 0x80000004040b7c10 */ /* 0x000fcc000fffe0ff */
[----:B------:R-:W1:Y:S01]  /*0a00*/  LDC.64 R8, c[0x0][0x390] ;  /* 0x0000e400ff087b82 */ /* 0x000e620000000a00 */
[----:B0-----:R-:W-:-:S06]  /*0a10*/  IMAD.WIDE R4, R5, 0x4, R6 ;  /* 0x0000000405047825 */ /* 0x001fcc00078e0206 */
[----:B------:R-:W2:Y:S01]  /*0a20*/  LDG.E R5, desc[UR8][R4.64] ;  /* 0x0000000804057981 */ /* 0x000ea2000c1e1900 */
[----:B-1----:R-:W-:-:S06]  /*0a30*/  IMAD.WIDE R6, R11, 0x4, R8 ;  /* 0x000000040b067825 */ /* 0x002fcc00078e0208 */
[----:B------:R-:W2:Y:S02]  /*0a40*/  LDG.E R6, desc[UR8][R6.64] ;  /* 0x0000000806067981 */ /* 0x000ea4000c1e1900 */
[----:B--2---:R-:W-:-:S07]  /*0a50*/  FFMA R0, R5, R6, R0 ;  /* 0x0000000605007223 */ /* 0x004fce0000000000 */
.L_x_12:
[----:B------:R-:W-:Y:S05]  /*0a60*/  BSYNC.RECONVERGENT B0 ;  /* 0x0000000000007941 */ /* 0x000fea0003800200 */
.L_x_7:
[----:B------:R-:W0:Y:S01]  /*0a70*/  LDC.64 R4, c[0x0][0x380] ;  /* 0x0000e000ff047b82 */ /* 0x000e220000000a00 */
[----:B------:R-:W-:-:S04]  /*0a80*/  IMAD.IADD R3, R2, 0x1, R3 ;  /* 0x0000000102037824 */ /* 0x000fc800078e0203 */
[----:B0-----:R-:W-:-:S05]  /*0a90*/  IMAD.WIDE R2, R3, 0x4, R4 ;  /* 0x0000000403027825 */ /* 0x001fca00078e0204 */
[----:B------:R-:W-:Y:S01]  /*0aa0*/  STG.E desc[UR8][R2.64], R0 ;  /* 0x0000000002007986 */ /* 0x000fe2000c101908 */
[----:B------:R-:W-:Y:S05]  /*0ab0*/  EXIT ;  /* 0x000000000000794d */ /* 0x000fea0003800000 */
.L_x_13:
        /* <DEDUP_REMOVED lines=12> */
.L_x_15:


//--------------------- .nv.shared.reserved.0     --------------------------
	.section	.nv.shared.reserved.0,"aw",@nobits
	.weak		__nv_reservedSMEM_offset_0_alias
	.size		__nv_reservedSMEM_offset_0_alias, 0, 64
	.other		__nv_reservedSMEM_offset_0_alias,@"STO_CUDA_RESERVED_SHARED STV_DEFAULT"
__nv_reservedSMEM_offset_0_alias:
	.zero		0
	.zero		64


//--------------------- .nv.constant0._Z6ColGPUPfS_S_iii --------------------------
	.section	.nv.constant0._Z6ColGPUPfS_S_iii,"a",@progbits
	.sectionflags	@""
	.align	4
.nv.constant0._Z6ColGPUPfS_S_iii:
	.zero		932


//--------------------- .nv.constant0._Z6RowGPUPfS_S_iii --------------------------
	.section	.nv.constant0._Z6RowGPUPfS_S_iii,"a",@progbits
	.sectionflags	@""
	.align	4
.nv.constant0._Z6RowGPUPfS_S_iii:
	.zero		932


//--------------------- SYMBOLS --------------------------

	.type		.nv.reservedSmem.offset0,@object
	.size		.nv.reservedSmem.offset0,0x4
